//
// Generated by NVIDIA NVVM Compiler
//
// Compiler Build ID: CL-36424714
// Cuda compilation tools, release 13.0, V13.0.88
// Based on NVVM 20.0.0
//

.version 9.0
.target sm_100
.address_size 64

	// .globl	_Z14convReluKernelPKfS0_S0_Pfiiiiiiiiiii
// _ZZ15fcForwardKernelPKfS0_S0_PfiiiE2As has been demoted
// _ZZ15fcForwardKernelPKfS0_S0_PfiiiE2Bs has been demoted

.visible .entry _Z14convReluKernelPKfS0_S0_Pfiiiiiiiiiii(
	.param .u64 .ptr .align 1 _Z14convReluKernelPKfS0_S0_Pfiiiiiiiiiii_param_0,
	.param .u64 .ptr .align 1 _Z14convReluKernelPKfS0_S0_Pfiiiiiiiiiii_param_1,
	.param .u64 .ptr .align 1 _Z14convReluKernelPKfS0_S0_Pfiiiiiiiiiii_param_2,
	.param .u64 .ptr .align 1 _Z14convReluKernelPKfS0_S0_Pfiiiiiiiiiii_param_3,
	.param .u32 _Z14convReluKernelPKfS0_S0_Pfiiiiiiiiiii_param_4,
	.param .u32 _Z14convReluKernelPKfS0_S0_Pfiiiiiiiiiii_param_5,
	.param .u32 _Z14convReluKernelPKfS0_S0_Pfiiiiiiiiiii_param_6,
	.param .u32 _Z14convReluKernelPKfS0_S0_Pfiiiiiiiiiii_param_7,
	.param .u32 _Z14convReluKernelPKfS0_S0_Pfiiiiiiiiiii_param_8,
	.param .u32 _Z14convReluKernelPKfS0_S0_Pfiiiiiiiiiii_param_9,
	.param .u32 _Z14convReluKernelPKfS0_S0_Pfiiiiiiiiiii_param_10,
	.param .u32 _Z14convReluKernelPKfS0_S0_Pfiiiiiiiiiii_param_11,
	.param .u32 _Z14convReluKernelPKfS0_S0_Pfiiiiiiiiiii_param_12,
	.param .u32 _Z14convReluKernelPKfS0_S0_Pfiiiiiiiiiii_param_13,
	.param .u32 _Z14convReluKernelPKfS0_S0_Pfiiiiiiiiiii_param_14
)
{
	.reg .pred 	%p<97>;
	.reg .b32 	%r<101>;
	.reg .b32 	%f<106>;
	.reg .b64 	%rd<31>;

	ld.param.u64 	%rd11, [_Z14convReluKernelPKfS0_S0_Pfiiiiiiiiiii_param_0];
	ld.param.u64 	%rd12, [_Z14convReluKernelPKfS0_S0_Pfiiiiiiiiiii_param_1];
	ld.param.u32 	%r45, [_Z14convReluKernelPKfS0_S0_Pfiiiiiiiiiii_param_4];
	ld.param.u32 	%r35, [_Z14convReluKernelPKfS0_S0_Pfiiiiiiiiiii_param_5];
	ld.param.u32 	%r36, [_Z14convReluKernelPKfS0_S0_Pfiiiiiiiiiii_param_6];
	ld.param.u32 	%r37, [_Z14convReluKernelPKfS0_S0_Pfiiiiiiiiiii_param_7];
	ld.param.u32 	%r38, [_Z14convReluKernelPKfS0_S0_Pfiiiiiiiiiii_param_8];
	ld.param.u32 	%r39, [_Z14convReluKernelPKfS0_S0_Pfiiiiiiiiiii_param_9];
	ld.param.u32 	%r40, [_Z14convReluKernelPKfS0_S0_Pfiiiiiiiiiii_param_10];
	ld.param.u32 	%r46, [_Z14convReluKernelPKfS0_S0_Pfiiiiiiiiiii_param_11];
	ld.param.u32 	%r42, [_Z14convReluKernelPKfS0_S0_Pfiiiiiiiiiii_param_12];
	ld.param.u32 	%r43, [_Z14convReluKernelPKfS0_S0_Pfiiiiiiiiiii_param_13];
	ld.param.u32 	%r44, [_Z14convReluKernelPKfS0_S0_Pfiiiiiiiiiii_param_14];
	cvta.to.global.u64 	%rd1, %rd12;
	cvta.to.global.u64 	%rd2, %rd11;
	mov.u32 	%r47, %ctaid.x;
	mov.u32 	%r48, %ntid.x;
	mov.u32 	%r49, %tid.x;
	mad.lo.s32 	%r1, %r47, %r48, %r49;
	mov.u32 	%r50, %ctaid.y;
	mov.u32 	%r51, %ntid.y;
	mov.u32 	%r52, %tid.y;
	mad.lo.s32 	%r53, %r50, %r51, %r52;
	mov.u32 	%r54, %ctaid.z;
	div.u32 	%r3, %r54, %r38;
	mul.lo.s32 	%r55, %r3, %r38;
	sub.s32 	%r4, %r54, %r55;
	setp.ge.s32 	%p2, %r1, %r42;
	setp.ge.s32 	%p3, %r53, %r46;
	or.pred  	%p4, %p2, %p3;
	setp.ge.s32 	%p5, %r3, %r45;
	or.pred  	%p6, %p4, %p5;
	mov.f32 	%f84, 0f00000000;
	@%p6 bra 	$L__BB0_48;
	setp.lt.s32 	%p7, %r35, 1;
	@%p7 bra 	$L__BB0_47;
	mul.lo.s32 	%r5, %r43, %r1;
	sub.s32 	%r6, %r5, %r44;
	mul.lo.s32 	%r7, %r43, %r53;
	min.s32 	%r56, %r39, %r40;
	setp.lt.s32 	%p8, %r56, 1;
	@%p8 bra 	$L__BB0_47;
	and.b32  	%r8, %r40, 7;
	and.b32  	%r9, %r40, 2147483640;
	neg.s32 	%r10, %r9;
	add.s32 	%r11, %r6, 3;
	sub.s32 	%r12, %r7, %r44;
	mov.f32 	%f84, 0f00000000;
	mov.b32 	%r93, 0;
$L__BB0_4:
	mad.lo.s32 	%r60, %r3, %r35, %r93;
	mul.lo.s32 	%r14, %r60, %r36;
	mad.lo.s32 	%r61, %r4, %r35, %r93;
	mul.lo.s32 	%r15, %r61, %r39;
	mov.b32 	%r94, 0;
$L__BB0_5:
	setp.lt.u32 	%p9, %r40, 8;
	add.s32 	%r63, %r12, %r94;
	setp.gt.s32 	%p10, %r63, -1;
	setp.lt.s32 	%p11, %r63, %r36;
	and.pred  	%p1, %p10, %p11;
	add.s32 	%r64, %r14, %r63;
	mul.lo.s32 	%r17, %r64, %r37;
	add.s32 	%r65, %r15, %r94;
	mul.lo.s32 	%r18, %r65, %r40;
	mov.b32 	%r99, 0;
	@%p9 bra 	$L__BB0_24;
	mov.b32 	%r97, 0;
	mov.u32 	%r95, %r11;
	mov.u32 	%r96, %r10;
$L__BB0_7:
	.pragma "nounroll";
	add.s32 	%r67, %r6, %r97;
	add.s32 	%r68, %r95, -3;
	setp.gt.s32 	%p12, %r68, -1;
	setp.lt.s32 	%p13, %r68, %r37;
	and.pred  	%p14, %p12, %p13;
	and.pred  	%p15, %p14, %p1;
	add.s32 	%r69, %r67, %r17;
	mul.wide.s32 	%rd13, %r69, 4;
	add.s64 	%rd3, %rd2, %rd13;
	add.s32 	%r70, %r97, %r18;
	mul.wide.s32 	%rd14, %r70, 4;
	add.s64 	%rd4, %rd1, %rd14;
	not.pred 	%p16, %p15;
	@%p16 bra 	$L__BB0_9;
	ld.global.f32 	%f45, [%rd3];
	ld.global.f32 	%f46, [%rd4];
	fma.rn.f32 	%f84, %f45, %f46, %f84;
$L__BB0_9:
	add.s32 	%r71, %r95, -2;
	setp.gt.s32 	%p17, %r71, -1;
	setp.lt.s32 	%p18, %r71, %r37;
	and.pred  	%p19, %p17, %p18;
	and.pred  	%p20, %p19, %p1;
	not.pred 	%p21, %p20;
	@%p21 bra 	$L__BB0_11;
	ld.global.f32 	%f47, [%rd3+4];
	ld.global.f32 	%f48, [%rd4+4];
	fma.rn.f32 	%f84, %f47, %f48, %f84;
$L__BB0_11:
	add.s32 	%r72, %r95, -1;
	setp.gt.s32 	%p22, %r72, -1;
	setp.lt.s32 	%p23, %r72, %r37;
	and.pred  	%p24, %p22, %p23;
	and.pred  	%p25, %p24, %p1;
	not.pred 	%p26, %p25;
	@%p26 bra 	$L__BB0_13;
	ld.global.f32 	%f49, [%rd3+8];
	ld.global.f32 	%f50, [%rd4+8];
	fma.rn.f32 	%f84, %f49, %f50, %f84;
$L__BB0_13:
	setp.gt.s32 	%p27, %r95, -1;
	setp.lt.s32 	%p28, %r95, %r37;
	and.pred  	%p29, %p27, %p28;
	and.pred  	%p30, %p29, %p1;
	not.pred 	%p31, %p30;
	@%p31 bra 	$L__BB0_15;
	ld.global.f32 	%f51, [%rd3+12];
	ld.global.f32 	%f52, [%rd4+12];
	fma.rn.f32 	%f84, %f51, %f52, %f84;
$L__BB0_15:
	add.s32 	%r73, %r95, 1;
	setp.gt.s32 	%p32, %r73, -1;
	setp.lt.s32 	%p33, %r73, %r37;
	and.pred  	%p34, %p32, %p33;
	and.pred  	%p35, %p34, %p1;
	not.pred 	%p36, %p35;
	@%p36 bra 	$L__BB0_17;
	ld.global.f32 	%f53, [%rd3+16];
	ld.global.f32 	%f54, [%rd4+16];
	fma.rn.f32 	%f84, %f53, %f54, %f84;
$L__BB0_17:
	add.s32 	%r74, %r95, 2;
	setp.gt.s32 	%p37, %r74, -1;
	setp.lt.s32 	%p38, %r74, %r37;
	and.pred  	%p39, %p37, %p38;
	and.pred  	%p40, %p39, %p1;
	not.pred 	%p41, %p40;
	@%p41 bra 	$L__BB0_19;
	ld.global.f32 	%f55, [%rd3+20];
	ld.global.f32 	%f56, [%rd4+20];
	fma.rn.f32 	%f84, %f55, %f56, %f84;
$L__BB0_19:
	add.s32 	%r75, %r95, 3;
	setp.gt.s32 	%p42, %r75, -1;
	setp.lt.s32 	%p43, %r75, %r37;
	and.pred  	%p44, %p42, %p43;
	and.pred  	%p45, %p44, %p1;
	not.pred 	%p46, %p45;
	@%p46 bra 	$L__BB0_21;
	ld.global.f32 	%f57, [%rd3+24];
	ld.global.f32 	%f58, [%rd4+24];
	fma.rn.f32 	%f84, %f57, %f58, %f84;
$L__BB0_21:
	add.s32 	%r76, %r95, 4;
	setp.gt.s32 	%p47, %r76, -1;
	setp.lt.s32 	%p48, %r76, %r37;
	and.pred  	%p49, %p47, %p48;
	and.pred  	%p50, %p49, %p1;
	not.pred 	%p51, %p50;
	@%p51 bra 	$L__BB0_23;
	ld.global.f32 	%f59, [%rd3+28];
	ld.global.f32 	%f60, [%rd4+28];
	fma.rn.f32 	%f84, %f59, %f60, %f84;
$L__BB0_23:
	add.s32 	%r97, %r97, 8;
	add.s32 	%r96, %r96, 8;
	add.s32 	%r95, %r95, 8;
	setp.ne.s32 	%p52, %r96, 0;
	mov.u32 	%r99, %r9;
	@%p52 bra 	$L__BB0_7;
$L__BB0_24:
	setp.eq.s32 	%p53, %r8, 0;
	@%p53 bra 	$L__BB0_45;
	add.s32 	%r77, %r8, -1;
	setp.lt.u32 	%p54, %r77, 3;
	@%p54 bra 	$L__BB0_35;
	add.s32 	%r26, %r6, %r99;
	setp.gt.s32 	%p55, %r26, -1;
	setp.lt.s32 	%p56, %r26, %r37;
	and.pred  	%p57, %p55, %p56;
	and.pred  	%p58, %p57, %p1;
	add.s32 	%r78, %r26, %r17;
	mul.wide.s32 	%rd15, %r78, 4;
	add.s64 	%rd5, %rd2, %rd15;
	add.s32 	%r79, %r99, %r18;
	mul.wide.s32 	%rd16, %r79, 4;
	add.s64 	%rd6, %rd1, %rd16;
	not.pred 	%p59, %p58;
	@%p59 bra 	$L__BB0_28;
	ld.global.f32 	%f62, [%rd5];
	ld.global.f32 	%f63, [%rd6];
	fma.rn.f32 	%f84, %f62, %f63, %f84;
$L__BB0_28:
	add.s32 	%r80, %r26, 1;
	setp.gt.s32 	%p60, %r80, -1;
	setp.lt.s32 	%p61, %r80, %r37;
	and.pred  	%p62, %p60, %p61;
	and.pred  	%p63, %p62, %p1;
	not.pred 	%p64, %p63;
	@%p64 bra 	$L__BB0_30;
	ld.global.f32 	%f64, [%rd5+4];
	ld.global.f32 	%f65, [%rd6+4];
	fma.rn.f32 	%f84, %f64, %f65, %f84;
$L__BB0_30:
	add.s32 	%r81, %r26, 2;
	setp.gt.s32 	%p65, %r81, -1;
	setp.lt.s32 	%p66, %r81, %r37;
	and.pred  	%p67, %p65, %p66;
	and.pred  	%p68, %p67, %p1;
	not.pred 	%p69, %p68;
	@%p69 bra 	$L__BB0_32;
	ld.global.f32 	%f66, [%rd5+8];
	ld.global.f32 	%f67, [%rd6+8];
	fma.rn.f32 	%f84, %f66, %f67, %f84;
$L__BB0_32:
	add.s32 	%r82, %r26, 3;
	setp.gt.s32 	%p70, %r82, -1;
	setp.lt.s32 	%p71, %r82, %r37;
	and.pred  	%p72, %p70, %p71;
	and.pred  	%p73, %p72, %p1;
	not.pred 	%p74, %p73;
	@%p74 bra 	$L__BB0_34;
	ld.global.f32 	%f68, [%rd5+12];
	ld.global.f32 	%f69, [%rd6+12];
	fma.rn.f32 	%f84, %f68, %f69, %f84;
$L__BB0_34:
	add.s32 	%r99, %r99, 4;
$L__BB0_35:
	and.b32  	%r83, %r40, 3;
	setp.eq.s32 	%p75, %r83, 0;
	@%p75 bra 	$L__BB0_45;
	setp.eq.s32 	%p76, %r83, 1;
	@%p76 bra 	$L__BB0_42;
	add.s32 	%r29, %r6, %r99;
	setp.gt.s32 	%p77, %r29, -1;
	setp.lt.s32 	%p78, %r29, %r37;
	and.pred  	%p79, %p77, %p78;
	and.pred  	%p80, %p79, %p1;
	add.s32 	%r84, %r29, %r17;
	mul.wide.s32 	%rd17, %r84, 4;
	add.s64 	%rd7, %rd2, %rd17;
	add.s32 	%r85, %r99, %r18;
	mul.wide.s32 	%rd18, %r85, 4;
	add.s64 	%rd8, %rd1, %rd18;
	not.pred 	%p81, %p80;
	@%p81 bra 	$L__BB0_39;
	ld.global.f32 	%f71, [%rd7];
	ld.global.f32 	%f72, [%rd8];
	fma.rn.f32 	%f84, %f71, %f72, %f84;
$L__BB0_39:
	add.s32 	%r86, %r29, 1;
	setp.gt.s32 	%p82, %r86, -1;
	setp.lt.s32 	%p83, %r86, %r37;
	and.pred  	%p84, %p82, %p83;
	and.pred  	%p85, %p84, %p1;
	not.pred 	%p86, %p85;
	@%p86 bra 	$L__BB0_41;
	ld.global.f32 	%f73, [%rd7+4];
	ld.global.f32 	%f74, [%rd8+4];
	fma.rn.f32 	%f84, %f73, %f74, %f84;
$L__BB0_41:
	add.s32 	%r99, %r99, 2;
$L__BB0_42:
	and.b32  	%r87, %r40, 1;
	setp.eq.b32 	%p87, %r87, 1;
	not.pred 	%p88, %p87;
	@%p88 bra 	$L__BB0_45;
	add.s32 	%r32, %r6, %r99;
	setp.gt.s32 	%p89, %r32, -1;
	setp.lt.s32 	%p90, %r32, %r37;
	and.pred  	%p91, %p89, %p90;
	and.pred  	%p92, %p91, %p1;
	not.pred 	%p93, %p92;
	@%p93 bra 	$L__BB0_45;
	add.s32 	%r88, %r32, %r17;
	mul.wide.s32 	%rd19, %r88, 4;
	add.s64 	%rd20, %rd2, %rd19;
	ld.global.f32 	%f75, [%rd20];
	add.s32 	%r89, %r99, %r18;
	mul.wide.s32 	%rd21, %r89, 4;
	add.s64 	%rd22, %rd1, %rd21;
	ld.global.f32 	%f76, [%rd22];
	fma.rn.f32 	%f84, %f75, %f76, %f84;
$L__BB0_45:
	add.s32 	%r94, %r94, 1;
	setp.ne.s32 	%p94, %r94, %r39;
	@%p94 bra 	$L__BB0_5;
	add.s32 	%r93, %r93, 1;
	setp.ne.s32 	%p95, %r93, %r35;
	@%p95 bra 	$L__BB0_4;
$L__BB0_47:
	ld.param.u64 	%rd30, [_Z14convReluKernelPKfS0_S0_Pfiiiiiiiiiii_param_3];
	ld.param.u64 	%rd29, [_Z14convReluKernelPKfS0_S0_Pfiiiiiiiiiii_param_2];
	cvta.to.global.u64 	%rd23, %rd29;
	mul.wide.u32 	%rd24, %r4, 4;
	add.s64 	%rd25, %rd23, %rd24;
	ld.global.f32 	%f77, [%rd25];
	add.f32 	%f78, %f84, %f77;
	setp.lt.f32 	%p96, %f78, 0f00000000;
	selp.f32 	%f79, 0f00000000, %f78, %p96;
	mad.lo.s32 	%r90, %r3, %r38, %r4;
	mad.lo.s32 	%r91, %r90, %r46, %r53;
	mad.lo.s32 	%r92, %r91, %r42, %r1;
	cvta.to.global.u64 	%rd26, %rd30;
	mul.wide.s32 	%rd27, %r92, 4;
	add.s64 	%rd28, %rd26, %rd27;
	st.global.f32 	[%rd28], %f79;
$L__BB0_48:
	ret;

}
	// .globl	_Z20maxPoolFlattenKernelPKfPfiiiiiii
.visible .entry _Z20maxPoolFlattenKernelPKfPfiiiiiii(
	.param .u64 .ptr .align 1 _Z20maxPoolFlattenKernelPKfPfiiiiiii_param_0,
	.param .u64 .ptr .align 1 _Z20maxPoolFlattenKernelPKfPfiiiiiii_param_1,
	.param .u32 _Z20maxPoolFlattenKernelPKfPfiiiiiii_param_2,
	.param .u32 _Z20maxPoolFlattenKernelPKfPfiiiiiii_param_3,
	.param .u32 _Z20maxPoolFlattenKernelPKfPfiiiiiii_param_4,
	.param .u32 _Z20maxPoolFlattenKernelPKfPfiiiiiii_param_5,
	.param .u32 _Z20maxPoolFlattenKernelPKfPfiiiiiii_param_6,
	.param .u32 _Z20maxPoolFlattenKernelPKfPfiiiiiii_param_7,
	.param .u32 _Z20maxPoolFlattenKernelPKfPfiiiiiii_param_8
)
{
	.reg .pred 	%p<71>;
	.reg .b32 	%r<77>;
	.reg .b32 	%f<84>;
	.reg .b64 	%rd<15>;

	ld.param.u64 	%rd6, [_Z20maxPoolFlattenKernelPKfPfiiiiiii_param_0];
	ld.param.u64 	%rd5, [_Z20maxPoolFlattenKernelPKfPfiiiiiii_param_1];
	ld.param.u32 	%r34, [_Z20maxPoolFlattenKernelPKfPfiiiiiii_param_2];
	ld.param.u32 	%r28, [_Z20maxPoolFlattenKernelPKfPfiiiiiii_param_3];
	ld.param.u32 	%r29, [_Z20maxPoolFlattenKernelPKfPfiiiiiii_param_4];
	ld.param.u32 	%r30, [_Z20maxPoolFlattenKernelPKfPfiiiiiii_param_5];
	ld.param.u32 	%r31, [_Z20maxPoolFlattenKernelPKfPfiiiiiii_param_6];
	ld.param.u32 	%r32, [_Z20maxPoolFlattenKernelPKfPfiiiiiii_param_7];
	ld.param.u32 	%r33, [_Z20maxPoolFlattenKernelPKfPfiiiiiii_param_8];
	cvta.to.global.u64 	%rd1, %rd6;
	mov.u32 	%r35, %ctaid.x;
	mov.u32 	%r36, %ntid.x;
	mov.u32 	%r37, %tid.x;
	mad.lo.s32 	%r1, %r35, %r36, %r37;
	mul.lo.s32 	%r38, %r28, %r34;
	mul.lo.s32 	%r39, %r38, %r32;
	mul.lo.s32 	%r40, %r39, %r33;
	setp.ge.s32 	%p1, %r1, %r40;
	@%p1 bra 	$L__BB1_45;
	mul.lo.s32 	%r41, %r32, %r28;
	mul.lo.s32 	%r2, %r41, %r33;
	rem.s32 	%r42, %r1, %r2;
	mul.lo.s32 	%r43, %r33, %r32;
	div.s32 	%r3, %r42, %r43;
	mul.lo.s32 	%r44, %r3, %r43;
	sub.s32 	%r45, %r42, %r44;
	div.s32 	%r4, %r45, %r33;
	mul.lo.s32 	%r46, %r4, %r33;
	sub.s32 	%r47, %r45, %r46;
	mul.lo.s32 	%r5, %r47, %r31;
	setp.lt.s32 	%p2, %r31, 1;
	mov.f32 	%f62, 0fF149F2CA;
	@%p2 bra 	$L__BB1_44;
	div.s32 	%r49, %r1, %r2;
	mad.lo.s32 	%r50, %r49, %r28, %r3;
	mul.lo.s32 	%r6, %r50, %r29;
	and.b32  	%r7, %r31, 7;
	add.s32 	%r8, %r7, -1;
	and.b32  	%r9, %r31, 3;
	and.b32  	%r10, %r31, 2147483640;
	and.b32  	%r11, %r31, 1;
	mul.lo.s32 	%r12, %r4, %r31;
	mov.f32 	%f62, 0fF149F2CA;
	mov.b32 	%r72, 0;
$L__BB1_3:
	setp.lt.u32 	%p3, %r31, 8;
	add.s32 	%r14, %r72, %r12;
	add.s32 	%r52, %r6, %r14;
	mul.lo.s32 	%r15, %r52, %r30;
	mov.b32 	%r75, 0;
	@%p3 bra 	$L__BB1_22;
	mov.b32 	%r73, 0;
$L__BB1_5:
	.pragma "nounroll";
	setp.ge.s32 	%p4, %r14, %r29;
	add.s32 	%r17, %r73, %r5;
	setp.ge.s32 	%p5, %r17, %r30;
	add.s32 	%r54, %r17, %r15;
	mul.wide.s32 	%rd7, %r54, 4;
	add.s64 	%rd2, %rd1, %rd7;
	or.pred  	%p6, %p4, %p5;
	@%p6 bra 	$L__BB1_7;
	ld.global.f32 	%f43, [%rd2];
	setp.gt.f32 	%p7, %f43, %f62;
	selp.f32 	%f62, %f43, %f62, %p7;
$L__BB1_7:
	setp.ge.s32 	%p8, %r14, %r29;
	add.s32 	%r55, %r17, 1;
	setp.ge.s32 	%p9, %r55, %r30;
	or.pred  	%p10, %p8, %p9;
	@%p10 bra 	$L__BB1_9;
	ld.global.f32 	%f44, [%rd2+4];
	setp.gt.f32 	%p11, %f44, %f62;
	selp.f32 	%f62, %f44, %f62, %p11;
$L__BB1_9:
	setp.ge.s32 	%p12, %r14, %r29;
	add.s32 	%r56, %r17, 2;
	setp.ge.s32 	%p13, %r56, %r30;
	or.pred  	%p14, %p12, %p13;
	@%p14 bra 	$L__BB1_11;
	ld.global.f32 	%f45, [%rd2+8];
	setp.gt.f32 	%p15, %f45, %f62;
	selp.f32 	%f62, %f45, %f62, %p15;
$L__BB1_11:
	setp.ge.s32 	%p16, %r14, %r29;
	add.s32 	%r57, %r17, 3;
	setp.ge.s32 	%p17, %r57, %r30;
	or.pred  	%p18, %p16, %p17;
	@%p18 bra 	$L__BB1_13;
	ld.global.f32 	%f46, [%rd2+12];
	setp.gt.f32 	%p19, %f46, %f62;
	selp.f32 	%f62, %f46, %f62, %p19;
$L__BB1_13:
	setp.ge.s32 	%p20, %r14, %r29;
	add.s32 	%r58, %r17, 4;
	setp.ge.s32 	%p21, %r58, %r30;
	or.pred  	%p22, %p20, %p21;
	@%p22 bra 	$L__BB1_15;
	ld.global.f32 	%f47, [%rd2+16];
	setp.gt.f32 	%p23, %f47, %f62;
	selp.f32 	%f62, %f47, %f62, %p23;
$L__BB1_15:
	setp.ge.s32 	%p24, %r14, %r29;
	add.s32 	%r59, %r17, 5;
	setp.ge.s32 	%p25, %r59, %r30;
	or.pred  	%p26, %p24, %p25;
	@%p26 bra 	$L__BB1_17;
	ld.global.f32 	%f48, [%rd2+20];
	setp.gt.f32 	%p27, %f48, %f62;
	selp.f32 	%f62, %f48, %f62, %p27;
$L__BB1_17:
	setp.ge.s32 	%p28, %r14, %r29;
	add.s32 	%r60, %r17, 6;
	setp.ge.s32 	%p29, %r60, %r30;
	or.pred  	%p30, %p28, %p29;
	@%p30 bra 	$L__BB1_19;
	ld.global.f32 	%f49, [%rd2+24];
	setp.gt.f32 	%p31, %f49, %f62;
	selp.f32 	%f62, %f49, %f62, %p31;
$L__BB1_19:
	setp.ge.s32 	%p32, %r14, %r29;
	add.s32 	%r61, %r17, 7;
	setp.ge.s32 	%p33, %r61, %r30;
	or.pred  	%p34, %p32, %p33;
	@%p34 bra 	$L__BB1_21;
	ld.global.f32 	%f50, [%rd2+28];
	setp.gt.f32 	%p35, %f50, %f62;
	selp.f32 	%f62, %f50, %f62, %p35;
$L__BB1_21:
	add.s32 	%r73, %r73, 8;
	setp.ne.s32 	%p36, %r73, %r10;
	mov.u32 	%r75, %r10;
	@%p36 bra 	$L__BB1_5;
$L__BB1_22:
	setp.eq.s32 	%p37, %r7, 0;
	@%p37 bra 	$L__BB1_43;
	setp.lt.u32 	%p38, %r8, 3;
	@%p38 bra 	$L__BB1_33;
	setp.ge.s32 	%p39, %r14, %r29;
	add.s32 	%r20, %r75, %r5;
	setp.ge.s32 	%p40, %r20, %r30;
	add.s32 	%r63, %r20, %r15;
	mul.wide.s32 	%rd8, %r63, 4;
	add.s64 	%rd3, %rd1, %rd8;
	or.pred  	%p41, %p39, %p40;
	@%p41 bra 	$L__BB1_26;
	ld.global.f32 	%f52, [%rd3];
	setp.gt.f32 	%p42, %f52, %f62;
	selp.f32 	%f62, %f52, %f62, %p42;
$L__BB1_26:
	setp.ge.s32 	%p43, %r14, %r29;
	add.s32 	%r64, %r20, 1;
	setp.ge.s32 	%p44, %r64, %r30;
	or.pred  	%p45, %p43, %p44;
	@%p45 bra 	$L__BB1_28;
	ld.global.f32 	%f53, [%rd3+4];
	setp.gt.f32 	%p46, %f53, %f62;
	selp.f32 	%f62, %f53, %f62, %p46;
$L__BB1_28:
	setp.ge.s32 	%p47, %r14, %r29;
	add.s32 	%r65, %r20, 2;
	setp.ge.s32 	%p48, %r65, %r30;
	or.pred  	%p49, %p47, %p48;
	@%p49 bra 	$L__BB1_30;
	ld.global.f32 	%f54, [%rd3+8];
	setp.gt.f32 	%p50, %f54, %f62;
	selp.f32 	%f62, %f54, %f62, %p50;
$L__BB1_30:
	setp.ge.s32 	%p51, %r14, %r29;
	add.s32 	%r66, %r20, 3;
	setp.ge.s32 	%p52, %r66, %r30;
	or.pred  	%p53, %p51, %p52;
	@%p53 bra 	$L__BB1_32;
	ld.global.f32 	%f55, [%rd3+12];
	setp.gt.f32 	%p54, %f55, %f62;
	selp.f32 	%f62, %f55, %f62, %p54;
$L__BB1_32:
	add.s32 	%r75, %r75, 4;
$L__BB1_33:
	setp.eq.s32 	%p55, %r9, 0;
	@%p55 bra 	$L__BB1_43;
	setp.eq.s32 	%p56, %r9, 1;
	@%p56 bra 	$L__BB1_40;
	setp.ge.s32 	%p57, %r14, %r29;
	add.s32 	%r23, %r75, %r5;
	setp.ge.s32 	%p58, %r23, %r30;
	add.s32 	%r68, %r23, %r15;
	mul.wide.s32 	%rd9, %r68, 4;
	add.s64 	%rd4, %rd1, %rd9;
	or.pred  	%p59, %p57, %p58;
	@%p59 bra 	$L__BB1_37;
	ld.global.f32 	%f57, [%rd4];
	setp.gt.f32 	%p60, %f57, %f62;
	selp.f32 	%f62, %f57, %f62, %p60;
$L__BB1_37:
	setp.ge.s32 	%p61, %r14, %r29;
	add.s32 	%r69, %r23, 1;
	setp.ge.s32 	%p62, %r69, %r30;
	or.pred  	%p63, %p61, %p62;
	@%p63 bra 	$L__BB1_39;
	ld.global.f32 	%f58, [%rd4+4];
	setp.gt.f32 	%p64, %f58, %f62;
	selp.f32 	%f62, %f58, %f62, %p64;
$L__BB1_39:
	add.s32 	%r75, %r75, 2;
$L__BB1_40:
	setp.eq.s32 	%p65, %r11, 0;
	@%p65 bra 	$L__BB1_43;
	setp.ge.s32 	%p66, %r14, %r29;
	add.s32 	%r26, %r75, %r5;
	setp.ge.s32 	%p67, %r26, %r30;
	or.pred  	%p68, %p66, %p67;
	@%p68 bra 	$L__BB1_43;
	add.s32 	%r71, %r26, %r15;
	mul.wide.s32 	%rd10, %r71, 4;
	add.s64 	%rd11, %rd1, %rd10;
	ld.global.f32 	%f59, [%rd11];
	setp.gt.f32 	%p69, %f59, %f62;
	selp.f32 	%f62, %f59, %f62, %p69;
$L__BB1_43:
	add.s32 	%r72, %r72, 1;
	setp.ne.s32 	%p70, %r72, %r31;
	@%p70 bra 	$L__BB1_3;
$L__BB1_44:
	cvta.to.global.u64 	%rd12, %rd5;
	mul.wide.s32 	%rd13, %r1, 4;
	add.s64 	%rd14, %rd12, %rd13;
	st.global.f32 	[%rd14], %f62;
$L__BB1_45:
	ret;

}
	// .globl	_Z15fcForwardKernelPKfS0_S0_Pfiii
.visible .entry _Z15fcForwardKernelPKfS0_S0_Pfiii(
	.param .u64 .ptr .align 1 _Z15fcForwardKernelPKfS0_S0_Pfiii_param_0,
	.param .u64 .ptr .align 1 _Z15fcForwardKernelPKfS0_S0_Pfiii_param_1,
	.param .u64 .ptr .align 1 _Z15fcForwardKernelPKfS0_S0_Pfiii_param_2,
	.param .u64 .ptr .align 1 _Z15fcForwardKernelPKfS0_S0_Pfiii_param_3,
	.param .u32 _Z15fcForwardKernelPKfS0_S0_Pfiii_param_4,
	.param .u32 _Z15fcForwardKernelPKfS0_S0_Pfiii_param_5,
	.param .u32 _Z15fcForwardKernelPKfS0_S0_Pfiii_param_6
)
{
	.reg .pred 	%p<12>;
	.reg .b32 	%r<43>;
	.reg .b32 	%f<65>;
	.reg .b64 	%rd<17>;
	// demoted variable
	.shared .align 4 .b8 _ZZ15fcForwardKernelPKfS0_S0_PfiiiE2As[1024];
	// demoted variable
	.shared .align 4 .b8 _ZZ15fcForwardKernelPKfS0_S0_PfiiiE2Bs[1024];
	ld.param.u64 	%rd4, [_Z15fcForwardKernelPKfS0_S0_Pfiii_param_0];
	ld.param.u64 	%rd5, [_Z15fcForwardKernelPKfS0_S0_Pfiii_param_1];
	ld.param.u64 	%rd6, [_Z15fcForwardKernelPKfS0_S0_Pfiii_param_2];
	ld.param.u64 	%rd7, [_Z15fcForwardKernelPKfS0_S0_Pfiii_param_3];
	ld.param.u32 	%r24, [_Z15fcForwardKernelPKfS0_S0_Pfiii_param_4];
	ld.param.u32 	%r25, [_Z15fcForwardKernelPKfS0_S0_Pfiii_param_5];
	ld.param.u32 	%r26, [_Z15fcForwardKernelPKfS0_S0_Pfiii_param_6];
	mov.u32 	%r27, %ctaid.y;
	shl.b32 	%r28, %r27, 4;
	mov.u32 	%r40, %tid.y;
	add.s32 	%r2, %r28, %r40;
	mov.u32 	%r29, %ctaid.x;
	shl.b32 	%r3, %r29, 4;
	mov.u32 	%r38, %tid.x;
	add.s32 	%r5, %r3, %r38;
	setp.lt.s32 	%p1, %r25, 1;
	mov.f32 	%f64, 0f00000000;
	@%p1 bra 	$L__BB2_7;
	add.s32 	%r30, %r25, 15;
	shr.u32 	%r31, %r30, 4;
	shl.b32 	%r32, %r40, 6;
	mov.u32 	%r33, _ZZ15fcForwardKernelPKfS0_S0_PfiiiE2As;
	add.s32 	%r6, %r33, %r32;
	shl.b32 	%r34, %r38, 2;
	add.s32 	%r7, %r6, %r34;
	mov.u32 	%r35, _ZZ15fcForwardKernelPKfS0_S0_PfiiiE2Bs;
	add.s32 	%r9, %r35, %r34;
	add.s32 	%r8, %r9, %r32;
	neg.s32 	%r42, %r31;
	mad.lo.s32 	%r36, %r40, %r26, %r38;
	add.s32 	%r41, %r36, %r3;
	shl.b32 	%r12, %r26, 4;
	mad.lo.s32 	%r39, %r25, %r2, %r38;
	cvta.to.global.u64 	%rd1, %rd4;
	cvta.to.global.u64 	%rd2, %rd5;
	mov.f32 	%f64, 0f00000000;
$L__BB2_2:
	setp.ge.s32 	%p2, %r2, %r24;
	mul.wide.s32 	%rd8, %r39, 4;
	add.s64 	%rd3, %rd1, %rd8;
	setp.ge.s32 	%p3, %r38, %r25;
	mov.f32 	%f62, 0f00000000;
	or.pred  	%p4, %p2, %p3;
	@%p4 bra 	$L__BB2_4;
	ld.global.f32 	%f62, [%rd3];
$L__BB2_4:
	setp.ge.s32 	%p5, %r5, %r26;
	st.shared.f32 	[%r7], %f62;
	setp.ge.s32 	%p6, %r40, %r25;
	mov.f32 	%f63, 0f00000000;
	or.pred  	%p7, %p5, %p6;
	@%p7 bra 	$L__BB2_6;
	mul.wide.s32 	%rd9, %r41, 4;
	add.s64 	%rd10, %rd2, %rd9;
	ld.global.f32 	%f63, [%rd10];
$L__BB2_6:
	st.shared.f32 	[%r8], %f63;
	bar.sync 	0;
	ld.shared.f32 	%f12, [%r6];
	ld.shared.f32 	%f13, [%r9];
	fma.rn.f32 	%f14, %f12, %f13, %f64;
	ld.shared.f32 	%f15, [%r6+4];
	ld.shared.f32 	%f16, [%r9+64];
	fma.rn.f32 	%f17, %f15, %f16, %f14;
	ld.shared.f32 	%f18, [%r6+8];
	ld.shared.f32 	%f19, [%r9+128];
	fma.rn.f32 	%f20, %f18, %f19, %f17;
	ld.shared.f32 	%f21, [%r6+12];
	ld.shared.f32 	%f22, [%r9+192];
	fma.rn.f32 	%f23, %f21, %f22, %f20;
	ld.shared.f32 	%f24, [%r6+16];
	ld.shared.f32 	%f25, [%r9+256];
	fma.rn.f32 	%f26, %f24, %f25, %f23;
	ld.shared.f32 	%f27, [%r6+20];
	ld.shared.f32 	%f28, [%r9+320];
	fma.rn.f32 	%f29, %f27, %f28, %f26;
	ld.shared.f32 	%f30, [%r6+24];
	ld.shared.f32 	%f31, [%r9+384];
	fma.rn.f32 	%f32, %f30, %f31, %f29;
	ld.shared.f32 	%f33, [%r6+28];
	ld.shared.f32 	%f34, [%r9+448];
	fma.rn.f32 	%f35, %f33, %f34, %f32;
	ld.shared.f32 	%f36, [%r6+32];
	ld.shared.f32 	%f37, [%r9+512];
	fma.rn.f32 	%f38, %f36, %f37, %f35;
	ld.shared.f32 	%f39, [%r6+36];
	ld.shared.f32 	%f40, [%r9+576];
	fma.rn.f32 	%f41, %f39, %f40, %f38;
	ld.shared.f32 	%f42, [%r6+40];
	ld.shared.f32 	%f43, [%r9+640];
	fma.rn.f32 	%f44, %f42, %f43, %f41;
	ld.shared.f32 	%f45, [%r6+44];
	ld.shared.f32 	%f46, [%r9+704];
	fma.rn.f32 	%f47, %f45, %f46, %f44;
	ld.shared.f32 	%f48, [%r6+48];
	ld.shared.f32 	%f49, [%r9+768];
	fma.rn.f32 	%f50, %f48, %f49, %f47;
	ld.shared.f32 	%f51, [%r6+52];
	ld.shared.f32 	%f52, [%r9+832];
	fma.rn.f32 	%f53, %f51, %f52, %f50;
	ld.shared.f32 	%f54, [%r6+56];
	ld.shared.f32 	%f55, [%r9+896];
	fma.rn.f32 	%f56, %f54, %f55, %f53;
	ld.shared.f32 	%f57, [%r6+60];
	ld.shared.f32 	%f58, [%r9+960];
	fma.rn.f32 	%f64, %f57, %f58, %f56;
	bar.sync 	0;
	add.s32 	%r42, %r42, 1;
	setp.ne.s32 	%p8, %r42, 0;
	add.s32 	%r41, %r41, %r12;
	add.s32 	%r40, %r40, 16;
	add.s32 	%r39, %r39, 16;
	add.s32 	%r38, %r38, 16;
	@%p8 bra 	$L__BB2_2;
$L__BB2_7:
	setp.ge.s32 	%p9, %r2, %r24;
	setp.ge.s32 	%p10, %r5, %r26;
	or.pred  	%p11, %p9, %p10;
	@%p11 bra 	$L__BB2_9;
	cvta.to.global.u64 	%rd11, %rd6;
	mul.wide.s32 	%rd12, %r5, 4;
	add.s64 	%rd13, %rd11, %rd12;
	ld.global.f32 	%f59, [%rd13];
	add.f32 	%f60, %f64, %f59;
	mad.lo.s32 	%r37, %r26, %r2, %r5;
	cvta.to.global.u64 	%rd14, %rd7;
	mul.wide.s32 	%rd15, %r37, 4;
	add.s64 	%rd16, %rd14, %rd15;
	st.global.f32 	[%rd16], %f60;
$L__BB2_9:
	ret;

}
	// .globl	_Z25softmaxCrossEntropyKernelPKfPKiPfS3_ii
.visible .entry _Z25softmaxCrossEntropyKernelPKfPKiPfS3_ii(
	.param .u64 .ptr .align 1 _Z25softmaxCrossEntropyKernelPKfPKiPfS3_ii_param_0,
	.param .u64 .ptr .align 1 _Z25softmaxCrossEntropyKernelPKfPKiPfS3_ii_param_1,
	.param .u64 .ptr .align 1 _Z25softmaxCrossEntropyKernelPKfPKiPfS3_ii_param_2,
	.param .u64 .ptr .align 1 _Z25softmaxCrossEntropyKernelPKfPKiPfS3_ii_param_3,
	.param .u32 _Z25softmaxCrossEntropyKernelPKfPKiPfS3_ii_param_4,
	.param .u32 _Z25softmaxCrossEntropyKernelPKfPKiPfS3_ii_param_5
)
{
	.reg .pred 	%p<61>;
	.reg .b32 	%r<104>;
	.reg .b32 	%f<334>;
	.reg .b64 	%rd<46>;

	ld.param.u64 	%rd9, [_Z25softmaxCrossEntropyKernelPKfPKiPfS3_ii_param_0];
	ld.param.u64 	%rd7, [_Z25softmaxCrossEntropyKernelPKfPKiPfS3_ii_param_1];
	ld.param.u64 	%rd8, [_Z25softmaxCrossEntropyKernelPKfPKiPfS3_ii_param_2];
	ld.param.u64 	%rd10, [_Z25softmaxCrossEntropyKernelPKfPKiPfS3_ii_param_3];
	ld.param.u32 	%r64, [_Z25softmaxCrossEntropyKernelPKfPKiPfS3_ii_param_4];
	ld.param.u32 	%r63, [_Z25softmaxCrossEntropyKernelPKfPKiPfS3_ii_param_5];
	cvta.to.global.u64 	%rd1, %rd9;
	cvta.to.global.u64 	%rd2, %rd10;
	mov.u32 	%r65, %ctaid.x;
	mov.u32 	%r66, %ntid.x;
	mov.u32 	%r67, %tid.x;
	mad.lo.s32 	%r1, %r65, %r66, %r67;
	setp.ge.s32 	%p1, %r1, %r64;
	@%p1 bra 	$L__BB3_41;
	mul.lo.s32 	%r2, %r63, %r1;
	setp.lt.s32 	%p2, %r63, 1;
	mov.f32 	%f323, 0fF149F2CA;
	@%p2 bra 	$L__BB3_14;
	and.b32  	%r3, %r63, 15;
	setp.lt.u32 	%p3, %r63, 16;
	mov.f32 	%f323, 0fF149F2CA;
	mov.b32 	%r83, 0;
	@%p3 bra 	$L__BB3_5;
	and.b32  	%r83, %r63, 2147483632;
	neg.s32 	%r89, %r83;
	add.s64 	%rd3, %rd1, 32;
	mov.f32 	%f323, 0fF149F2CA;
	mov.u32 	%r88, %r2;
$L__BB3_4:
	.pragma "nounroll";
	mul.wide.s32 	%rd11, %r88, 4;
	add.s64 	%rd12, %rd3, %rd11;
	ld.global.f32 	%f31, [%rd12+-32];
	setp.gt.f32 	%p4, %f31, %f323;
	selp.f32 	%f32, %f31, %f323, %p4;
	ld.global.f32 	%f33, [%rd12+-28];
	setp.gt.f32 	%p5, %f33, %f32;
	selp.f32 	%f34, %f33, %f32, %p5;
	ld.global.f32 	%f35, [%rd12+-24];
	setp.gt.f32 	%p6, %f35, %f34;
	selp.f32 	%f36, %f35, %f34, %p6;
	ld.global.f32 	%f37, [%rd12+-20];
	setp.gt.f32 	%p7, %f37, %f36;
	selp.f32 	%f38, %f37, %f36, %p7;
	ld.global.f32 	%f39, [%rd12+-16];
	setp.gt.f32 	%p8, %f39, %f38;
	selp.f32 	%f40, %f39, %f38, %p8;
	ld.global.f32 	%f41, [%rd12+-12];
	setp.gt.f32 	%p9, %f41, %f40;
	selp.f32 	%f42, %f41, %f40, %p9;
	ld.global.f32 	%f43, [%rd12+-8];
	setp.gt.f32 	%p10, %f43, %f42;
	selp.f32 	%f44, %f43, %f42, %p10;
	ld.global.f32 	%f45, [%rd12+-4];
	setp.gt.f32 	%p11, %f45, %f44;
	selp.f32 	%f46, %f45, %f44, %p11;
	ld.global.f32 	%f47, [%rd12];
	setp.gt.f32 	%p12, %f47, %f46;
	selp.f32 	%f48, %f47, %f46, %p12;
	ld.global.f32 	%f49, [%rd12+4];
	setp.gt.f32 	%p13, %f49, %f48;
	selp.f32 	%f50, %f49, %f48, %p13;
	ld.global.f32 	%f51, [%rd12+8];
	setp.gt.f32 	%p14, %f51, %f50;
	selp.f32 	%f52, %f51, %f50, %p14;
	ld.global.f32 	%f53, [%rd12+12];
	setp.gt.f32 	%p15, %f53, %f52;
	selp.f32 	%f54, %f53, %f52, %p15;
	ld.global.f32 	%f55, [%rd12+16];
	setp.gt.f32 	%p16, %f55, %f54;
	selp.f32 	%f56, %f55, %f54, %p16;
	ld.global.f32 	%f57, [%rd12+20];
	setp.gt.f32 	%p17, %f57, %f56;
	selp.f32 	%f58, %f57, %f56, %p17;
	ld.global.f32 	%f59, [%rd12+24];
	setp.gt.f32 	%p18, %f59, %f58;
	selp.f32 	%f60, %f59, %f58, %p18;
	ld.global.f32 	%f61, [%rd12+28];
	setp.gt.f32 	%p19, %f61, %f60;
	selp.f32 	%f323, %f61, %f60, %p19;
	add.s32 	%r89, %r89, 16;
	add.s32 	%r88, %r88, 16;
	setp.eq.s32 	%p20, %r89, 0;
	@%p20 bra 	$L__BB3_5;
	bra.uni 	$L__BB3_4;
$L__BB3_5:
	setp.eq.s32 	%p21, %r3, 0;
	@%p21 bra 	$L__BB3_14;
	and.b32  	%r7, %r63, 7;
	setp.lt.u32 	%p22, %r3, 8;
	@%p22 bra 	$L__BB3_8;
	add.s32 	%r69, %r83, %r2;
	mul.wide.s32 	%rd13, %r69, 4;
	add.s64 	%rd14, %rd1, %rd13;
	ld.global.f32 	%f63, [%rd14];
	setp.gt.f32 	%p23, %f63, %f323;
	selp.f32 	%f64, %f63, %f323, %p23;
	ld.global.f32 	%f65, [%rd14+4];
	setp.gt.f32 	%p24, %f65, %f64;
	selp.f32 	%f66, %f65, %f64, %p24;
	ld.global.f32 	%f67, [%rd14+8];
	setp.gt.f32 	%p25, %f67, %f66;
	selp.f32 	%f68, %f67, %f66, %p25;
	ld.global.f32 	%f69, [%rd14+12];
	setp.gt.f32 	%p26, %f69, %f68;
	selp.f32 	%f70, %f69, %f68, %p26;
	ld.global.f32 	%f71, [%rd14+16];
	setp.gt.f32 	%p27, %f71, %f70;
	selp.f32 	%f72, %f71, %f70, %p27;
	ld.global.f32 	%f73, [%rd14+20];
	setp.gt.f32 	%p28, %f73, %f72;
	selp.f32 	%f74, %f73, %f72, %p28;
	ld.global.f32 	%f75, [%rd14+24];
	setp.gt.f32 	%p29, %f75, %f74;
	selp.f32 	%f76, %f75, %f74, %p29;
	ld.global.f32 	%f77, [%rd14+28];
	setp.gt.f32 	%p30, %f77, %f76;
	selp.f32 	%f323, %f77, %f76, %p30;
	add.s32 	%r83, %r83, 8;
$L__BB3_8:
	setp.eq.s32 	%p31, %r7, 0;
	@%p31 bra 	$L__BB3_14;
	and.b32  	%r10, %r63, 3;
	setp.lt.u32 	%p32, %r7, 4;
	@%p32 bra 	$L__BB3_11;
	add.s32 	%r70, %r83, %r2;
	mul.wide.s32 	%rd15, %r70, 4;
	add.s64 	%rd16, %rd1, %rd15;
	ld.global.f32 	%f79, [%rd16];
	setp.gt.f32 	%p33, %f79, %f323;
	selp.f32 	%f80, %f79, %f323, %p33;
	ld.global.f32 	%f81, [%rd16+4];
	setp.gt.f32 	%p34, %f81, %f80;
	selp.f32 	%f82, %f81, %f80, %p34;
	ld.global.f32 	%f83, [%rd16+8];
	setp.gt.f32 	%p35, %f83, %f82;
	selp.f32 	%f84, %f83, %f82, %p35;
	ld.global.f32 	%f85, [%rd16+12];
	setp.gt.f32 	%p36, %f85, %f84;
	selp.f32 	%f323, %f85, %f84, %p36;
	add.s32 	%r83, %r83, 4;
$L__BB3_11:
	setp.eq.s32 	%p37, %r10, 0;
	@%p37 bra 	$L__BB3_14;
	add.s32 	%r87, %r83, %r2;
	neg.s32 	%r86, %r10;
$L__BB3_13:
	.pragma "nounroll";
	mul.wide.s32 	%rd17, %r87, 4;
	add.s64 	%rd18, %rd1, %rd17;
	ld.global.f32 	%f86, [%rd18];
	setp.gt.f32 	%p38, %f86, %f323;
	selp.f32 	%f323, %f86, %f323, %p38;
	add.s32 	%r87, %r87, 1;
	add.s32 	%r86, %r86, 1;
	setp.ne.s32 	%p39, %r86, 0;
	@%p39 bra 	$L__BB3_13;
$L__BB3_14:
	setp.lt.s32 	%p40, %r63, 1;
	mov.f32 	%f332, 0f00000000;
	@%p40 bra 	$L__BB3_27;
	and.b32  	%r19, %r63, 15;
	setp.lt.u32 	%p41, %r63, 16;
	mov.f32 	%f332, 0f00000000;
	mov.b32 	%r90, 0;
	@%p41 bra 	$L__BB3_18;
	and.b32  	%r90, %r63, 2147483632;
	neg.s32 	%r96, %r90;
	add.s64 	%rd4, %rd1, 32;
	add.s64 	%rd5, %rd2, 32;
	mov.f32 	%f332, 0f00000000;
	mov.u32 	%r95, %r2;
$L__BB3_17:
	.pragma "nounroll";
	mul.wide.s32 	%rd19, %r95, 4;
	add.s64 	%rd20, %rd4, %rd19;
	add.s64 	%rd21, %rd5, %rd19;
	ld.global.f32 	%f91, [%rd20+-32];
	sub.f32 	%f92, %f91, %f323;
	mul.f32 	%f93, %f92, 0f3FB8AA3B;
	ex2.approx.f32 	%f94, %f93;
	st.global.f32 	[%rd21+-32], %f94;
	add.f32 	%f95, %f332, %f94;
	ld.global.f32 	%f96, [%rd20+-28];
	sub.f32 	%f97, %f96, %f323;
	mul.f32 	%f98, %f97, 0f3FB8AA3B;
	ex2.approx.f32 	%f99, %f98;
	st.global.f32 	[%rd21+-28], %f99;
	add.f32 	%f100, %f95, %f99;
	ld.global.f32 	%f101, [%rd20+-24];
	sub.f32 	%f102, %f101, %f323;
	mul.f32 	%f103, %f102, 0f3FB8AA3B;
	ex2.approx.f32 	%f104, %f103;
	st.global.f32 	[%rd21+-24], %f104;
	add.f32 	%f105, %f100, %f104;
	ld.global.f32 	%f106, [%rd20+-20];
	sub.f32 	%f107, %f106, %f323;
	mul.f32 	%f108, %f107, 0f3FB8AA3B;
	ex2.approx.f32 	%f109, %f108;
	st.global.f32 	[%rd21+-20], %f109;
	add.f32 	%f110, %f105, %f109;
	ld.global.f32 	%f111, [%rd20+-16];
	sub.f32 	%f112, %f111, %f323;
	mul.f32 	%f113, %f112, 0f3FB8AA3B;
	ex2.approx.f32 	%f114, %f113;
	st.global.f32 	[%rd21+-16], %f114;
	add.f32 	%f115, %f110, %f114;
	ld.global.f32 	%f116, [%rd20+-12];
	sub.f32 	%f117, %f116, %f323;
	mul.f32 	%f118, %f117, 0f3FB8AA3B;
	ex2.approx.f32 	%f119, %f118;
	st.global.f32 	[%rd21+-12], %f119;
	add.f32 	%f120, %f115, %f119;
	ld.global.f32 	%f121, [%rd20+-8];
	sub.f32 	%f122, %f121, %f323;
	mul.f32 	%f123, %f122, 0f3FB8AA3B;
	ex2.approx.f32 	%f124, %f123;
	st.global.f32 	[%rd21+-8], %f124;
	add.f32 	%f125, %f120, %f124;
	ld.global.f32 	%f126, [%rd20+-4];
	sub.f32 	%f127, %f126, %f323;
	mul.f32 	%f128, %f127, 0f3FB8AA3B;
	ex2.approx.f32 	%f129, %f128;
	st.global.f32 	[%rd21+-4], %f129;
	add.f32 	%f130, %f125, %f129;
	ld.global.f32 	%f131, [%rd20];
	sub.f32 	%f132, %f131, %f323;
	mul.f32 	%f133, %f132, 0f3FB8AA3B;
	ex2.approx.f32 	%f134, %f133;
	st.global.f32 	[%rd21], %f134;
	add.f32 	%f135, %f130, %f134;
	ld.global.f32 	%f136, [%rd20+4];
	sub.f32 	%f137, %f136, %f323;
	mul.f32 	%f138, %f137, 0f3FB8AA3B;
	ex2.approx.f32 	%f139, %f138;
	st.global.f32 	[%rd21+4], %f139;
	add.f32 	%f140, %f135, %f139;
	ld.global.f32 	%f141, [%rd20+8];
	sub.f32 	%f142, %f141, %f323;
	mul.f32 	%f143, %f142, 0f3FB8AA3B;
	ex2.approx.f32 	%f144, %f143;
	st.global.f32 	[%rd21+8], %f144;
	add.f32 	%f145, %f140, %f144;
	ld.global.f32 	%f146, [%rd20+12];
	sub.f32 	%f147, %f146, %f323;
	mul.f32 	%f148, %f147, 0f3FB8AA3B;
	ex2.approx.f32 	%f149, %f148;
	st.global.f32 	[%rd21+12], %f149;
	add.f32 	%f150, %f145, %f149;
	ld.global.f32 	%f151, [%rd20+16];
	sub.f32 	%f152, %f151, %f323;
	mul.f32 	%f153, %f152, 0f3FB8AA3B;
	ex2.approx.f32 	%f154, %f153;
	st.global.f32 	[%rd21+16], %f154;
	add.f32 	%f155, %f150, %f154;
	ld.global.f32 	%f156, [%rd20+20];
	sub.f32 	%f157, %f156, %f323;
	mul.f32 	%f158, %f157, 0f3FB8AA3B;
	ex2.approx.f32 	%f159, %f158;
	st.global.f32 	[%rd21+20], %f159;
	add.f32 	%f160, %f155, %f159;
	ld.global.f32 	%f161, [%rd20+24];
	sub.f32 	%f162, %f161, %f323;
	mul.f32 	%f163, %f162, 0f3FB8AA3B;
	ex2.approx.f32 	%f164, %f163;
	st.global.f32 	[%rd21+24], %f164;
	add.f32 	%f165, %f160, %f164;
	ld.global.f32 	%f166, [%rd20+28];
	sub.f32 	%f167, %f166, %f323;
	mul.f32 	%f168, %f167, 0f3FB8AA3B;
	ex2.approx.f32 	%f169, %f168;
	st.global.f32 	[%rd21+28], %f169;
	add.f32 	%f332, %f165, %f169;
	add.s32 	%r96, %r96, 16;
	add.s32 	%r95, %r95, 16;
	setp.eq.s32 	%p42, %r96, 0;
	@%p42 bra 	$L__BB3_18;
	bra.uni 	$L__BB3_17;
$L__BB3_18:
	setp.eq.s32 	%p43, %r19, 0;
	@%p43 bra 	$L__BB3_27;
	and.b32  	%r27, %r63, 7;
	setp.lt.u32 	%p44, %r19, 8;
	@%p44 bra 	$L__BB3_21;
	add.s32 	%r72, %r90, %r2;
	mul.wide.s32 	%rd22, %r72, 4;
	add.s64 	%rd23, %rd1, %rd22;
	ld.global.f32 	%f171, [%rd23];
	sub.f32 	%f172, %f171, %f323;
	mul.f32 	%f173, %f172, 0f3FB8AA3B;
	ex2.approx.f32 	%f174, %f173;
	add.s64 	%rd24, %rd2, %rd22;
	st.global.f32 	[%rd24], %f174;
	add.f32 	%f175, %f332, %f174;
	ld.global.f32 	%f176, [%rd23+4];
	sub.f32 	%f177, %f176, %f323;
	mul.f32 	%f178, %f177, 0f3FB8AA3B;
	ex2.approx.f32 	%f179, %f178;
	st.global.f32 	[%rd24+4], %f179;
	add.f32 	%f180, %f175, %f179;
	ld.global.f32 	%f181, [%rd23+8];
	sub.f32 	%f182, %f181, %f323;
	mul.f32 	%f183, %f182, 0f3FB8AA3B;
	ex2.approx.f32 	%f184, %f183;
	st.global.f32 	[%rd24+8], %f184;
	add.f32 	%f185, %f180, %f184;
	ld.global.f32 	%f186, [%rd23+12];
	sub.f32 	%f187, %f186, %f323;
	mul.f32 	%f188, %f187, 0f3FB8AA3B;
	ex2.approx.f32 	%f189, %f188;
	st.global.f32 	[%rd24+12], %f189;
	add.f32 	%f190, %f185, %f189;
	ld.global.f32 	%f191, [%rd23+16];
	sub.f32 	%f192, %f191, %f323;
	mul.f32 	%f193, %f192, 0f3FB8AA3B;
	ex2.approx.f32 	%f194, %f193;
	st.global.f32 	[%rd24+16], %f194;
	add.f32 	%f195, %f190, %f194;
	ld.global.f32 	%f196, [%rd23+20];
	sub.f32 	%f197, %f196, %f323;
	mul.f32 	%f198, %f197, 0f3FB8AA3B;
	ex2.approx.f32 	%f199, %f198;
	st.global.f32 	[%rd24+20], %f199;
	add.f32 	%f200, %f195, %f199;
	ld.global.f32 	%f201, [%rd23+24];
	sub.f32 	%f202, %f201, %f323;
	mul.f32 	%f203, %f202, 0f3FB8AA3B;
	ex2.approx.f32 	%f204, %f203;
	st.global.f32 	[%rd24+24], %f204;
	add.f32 	%f205, %f200, %f204;
	ld.global.f32 	%f206, [%rd23+28];
	sub.f32 	%f207, %f206, %f323;
	mul.f32 	%f208, %f207, 0f3FB8AA3B;
	ex2.approx.f32 	%f209, %f208;
	st.global.f32 	[%rd24+28], %f209;
	add.f32 	%f332, %f205, %f209;
	add.s32 	%r90, %r90, 8;
$L__BB3_21:
	setp.eq.s32 	%p45, %r27, 0;
	@%p45 bra 	$L__BB3_27;
	and.b32  	%r30, %r63, 3;
	setp.lt.u32 	%p46, %r27, 4;
	@%p46 bra 	$L__BB3_24;
	add.s32 	%r73, %r90, %r2;
	mul.wide.s32 	%rd25, %r73, 4;
	add.s64 	%rd26, %rd1, %rd25;
	ld.global.f32 	%f211, [%rd26];
	sub.f32 	%f212, %f211, %f323;
	mul.f32 	%f213, %f212, 0f3FB8AA3B;
	ex2.approx.f32 	%f214, %f213;
	add.s64 	%rd27, %rd2, %rd25;
	st.global.f32 	[%rd27], %f214;
	add.f32 	%f215, %f332, %f214;
	ld.global.f32 	%f216, [%rd26+4];
	sub.f32 	%f217, %f216, %f323;
	mul.f32 	%f218, %f217, 0f3FB8AA3B;
	ex2.approx.f32 	%f219, %f218;
	st.global.f32 	[%rd27+4], %f219;
	add.f32 	%f220, %f215, %f219;
	ld.global.f32 	%f221, [%rd26+8];
	sub.f32 	%f222, %f221, %f323;
	mul.f32 	%f223, %f222, 0f3FB8AA3B;
	ex2.approx.f32 	%f224, %f223;
	st.global.f32 	[%rd27+8], %f224;
	add.f32 	%f225, %f220, %f224;
	ld.global.f32 	%f226, [%rd26+12];
	sub.f32 	%f227, %f226, %f323;
	mul.f32 	%f228, %f227, 0f3FB8AA3B;
	ex2.approx.f32 	%f229, %f228;
	st.global.f32 	[%rd27+12], %f229;
	add.f32 	%f332, %f225, %f229;
	add.s32 	%r90, %r90, 4;
$L__BB3_24:
	setp.eq.s32 	%p47, %r30, 0;
	@%p47 bra 	$L__BB3_27;
	add.s32 	%r94, %r90, %r2;
	neg.s32 	%r93, %r30;
$L__BB3_26:
	.pragma "nounroll";
	mul.wide.s32 	%rd28, %r94, 4;
	add.s64 	%rd29, %rd2, %rd28;
	add.s64 	%rd30, %rd1, %rd28;
	ld.global.f32 	%f230, [%rd30];
	sub.f32 	%f231, %f230, %f323;
	mul.f32 	%f232, %f231, 0f3FB8AA3B;
	ex2.approx.f32 	%f233, %f232;
	st.global.f32 	[%rd29], %f233;
	add.f32 	%f332, %f332, %f233;
	add.s32 	%r94, %r94, 1;
	add.s32 	%r93, %r93, 1;
	setp.ne.s32 	%p48, %r93, 0;
	@%p48 bra 	$L__BB3_26;
$L__BB3_27:
	setp.lt.s32 	%p49, %r63, 1;
	@%p49 bra 	$L__BB3_40;
	and.b32  	%r39, %r63, 15;
	setp.lt.u32 	%p50, %r63, 16;
	mov.b32 	%r99, 0;
	@%p50 bra 	$L__BB3_31;
	and.b32  	%r99, %r63, 2147483632;
	neg.s32 	%r98, %r99;
	add.s64 	%rd6, %rd2, 32;
	mov.u32 	%r97, %r2;
$L__BB3_30:
	.pragma "nounroll";
	mul.wide.s32 	%rd31, %r97, 4;
	add.s64 	%rd32, %rd6, %rd31;
	ld.global.f32 	%f234, [%rd32+-32];
	div.rn.f32 	%f235, %f234, %f332;
	st.global.f32 	[%rd32+-32], %f235;
	ld.global.f32 	%f236, [%rd32+-28];
	div.rn.f32 	%f237, %f236, %f332;
	st.global.f32 	[%rd32+-28], %f237;
	ld.global.f32 	%f238, [%rd32+-24];
	div.rn.f32 	%f239, %f238, %f332;
	st.global.f32 	[%rd32+-24], %f239;
	ld.global.f32 	%f240, [%rd32+-20];
	div.rn.f32 	%f241, %f240, %f332;
	st.global.f32 	[%rd32+-20], %f241;
	ld.global.f32 	%f242, [%rd32+-16];
	div.rn.f32 	%f243, %f242, %f332;
	st.global.f32 	[%rd32+-16], %f243;
	ld.global.f32 	%f244, [%rd32+-12];
	div.rn.f32 	%f245, %f244, %f332;
	st.global.f32 	[%rd32+-12], %f245;
	ld.global.f32 	%f246, [%rd32+-8];
	div.rn.f32 	%f247, %f246, %f332;
	st.global.f32 	[%rd32+-8], %f247;
	ld.global.f32 	%f248, [%rd32+-4];
	div.rn.f32 	%f249, %f248, %f332;
	st.global.f32 	[%rd32+-4], %f249;
	ld.global.f32 	%f250, [%rd32];
	div.rn.f32 	%f251, %f250, %f332;
	st.global.f32 	[%rd32], %f251;
	ld.global.f32 	%f252, [%rd32+4];
	div.rn.f32 	%f253, %f252, %f332;
	st.global.f32 	[%rd32+4], %f253;
	ld.global.f32 	%f254, [%rd32+8];
	div.rn.f32 	%f255, %f254, %f332;
	st.global.f32 	[%rd32+8], %f255;
	ld.global.f32 	%f256, [%rd32+12];
	div.rn.f32 	%f257, %f256, %f332;
	st.global.f32 	[%rd32+12], %f257;
	ld.global.f32 	%f258, [%rd32+16];
	div.rn.f32 	%f259, %f258, %f332;
	st.global.f32 	[%rd32+16], %f259;
	ld.global.f32 	%f260, [%rd32+20];
	div.rn.f32 	%f261, %f260, %f332;
	st.global.f32 	[%rd32+20], %f261;
	ld.global.f32 	%f262, [%rd32+24];
	div.rn.f32 	%f263, %f262, %f332;
	st.global.f32 	[%rd32+24], %f263;
	ld.global.f32 	%f264, [%rd32+28];
	div.rn.f32 	%f265, %f264, %f332;
	st.global.f32 	[%rd32+28], %f265;
	add.s32 	%r98, %r98, 16;
	add.s32 	%r97, %r97, 16;
	setp.ne.s32 	%p51, %r98, 0;
	@%p51 bra 	$L__BB3_30;
$L__BB3_31:
	setp.eq.s32 	%p52, %r39, 0;
	@%p52 bra 	$L__BB3_40;
	and.b32  	%r51, %r63, 7;
	setp.lt.u32 	%p53, %r39, 8;
	@%p53 bra 	$L__BB3_34;
	add.s32 	%r75, %r99, %r2;
	mul.wide.s32 	%rd33, %r75, 4;
	add.s64 	%rd34, %rd2, %rd33;
	ld.global.f32 	%f266, [%rd34];
	div.rn.f32 	%f267, %f266, %f332;
	st.global.f32 	[%rd34], %f267;
	ld.global.f32 	%f268, [%rd34+4];
	div.rn.f32 	%f269, %f268, %f332;
	st.global.f32 	[%rd34+4], %f269;
	ld.global.f32 	%f270, [%rd34+8];
	div.rn.f32 	%f271, %f270, %f332;
	st.global.f32 	[%rd34+8], %f271;
	ld.global.f32 	%f272, [%rd34+12];
	div.rn.f32 	%f273, %f272, %f332;
	st.global.f32 	[%rd34+12], %f273;
	ld.global.f32 	%f274, [%rd34+16];
	div.rn.f32 	%f275, %f274, %f332;
	st.global.f32 	[%rd34+16], %f275;
	ld.global.f32 	%f276, [%rd34+20];
	div.rn.f32 	%f277, %f276, %f332;
	st.global.f32 	[%rd34+20], %f277;
	ld.global.f32 	%f278, [%rd34+24];
	div.rn.f32 	%f279, %f278, %f332;
	st.global.f32 	[%rd34+24], %f279;
	ld.global.f32 	%f280, [%rd34+28];
	div.rn.f32 	%f281, %f280, %f332;
	st.global.f32 	[%rd34+28], %f281;
	add.s32 	%r99, %r99, 8;
$L__BB3_34:
	setp.eq.s32 	%p54, %r51, 0;
	@%p54 bra 	$L__BB3_40;
	and.b32  	%r54, %r63, 3;
	setp.lt.u32 	%p55, %r51, 4;
	@%p55 bra 	$L__BB3_37;
	add.s32 	%r76, %r99, %r2;
	mul.wide.s32 	%rd35, %r76, 4;
	add.s64 	%rd36, %rd2, %rd35;
	ld.global.f32 	%f282, [%rd36];
	div.rn.f32 	%f283, %f282, %f332;
	st.global.f32 	[%rd36], %f283;
	ld.global.f32 	%f284, [%rd36+4];
	div.rn.f32 	%f285, %f284, %f332;
	st.global.f32 	[%rd36+4], %f285;
	ld.global.f32 	%f286, [%rd36+8];
	div.rn.f32 	%f287, %f286, %f332;
	st.global.f32 	[%rd36+8], %f287;
	ld.global.f32 	%f288, [%rd36+12];
	div.rn.f32 	%f289, %f288, %f332;
	st.global.f32 	[%rd36+12], %f289;
	add.s32 	%r99, %r99, 4;
$L__BB3_37:
	setp.eq.s32 	%p56, %r54, 0;
	@%p56 bra 	$L__BB3_40;
	add.s32 	%r103, %r99, %r2;
	neg.s32 	%r102, %r54;
$L__BB3_39:
	.pragma "nounroll";
	mul.wide.s32 	%rd37, %r103, 4;
	add.s64 	%rd38, %rd2, %rd37;
	ld.global.f32 	%f290, [%rd38];
	div.rn.f32 	%f291, %f290, %f332;
	st.global.f32 	[%rd38], %f291;
	add.s32 	%r103, %r103, 1;
	add.s32 	%r102, %r102, 1;
	setp.ne.s32 	%p57, %r102, 0;
	@%p57 bra 	$L__BB3_39;
$L__BB3_40:
	cvta.to.global.u64 	%rd39, %rd7;
	mul.wide.s32 	%rd40, %r1, 4;
	add.s64 	%rd41, %rd39, %rd40;
	ld.global.u32 	%r77, [%rd41];
	add.s32 	%r78, %r77, %r2;
	mul.wide.s32 	%rd42, %r78, 4;
	add.s64 	%rd43, %rd2, %rd42;
	ld.global.f32 	%f292, [%rd43];
	add.f32 	%f293, %f292, 0f2EDBE6FF;
	setp.lt.f32 	%p58, %f293, 0f00800000;
	mul.f32 	%f294, %f293, 0f4B000000;
	selp.f32 	%f295, %f294, %f293, %p58;
	selp.f32 	%f296, 0fC1B80000, 0f00000000, %p58;
	mov.b32 	%r79, %f295;
	add.s32 	%r80, %r79, -1059760811;
	and.b32  	%r81, %r80, -8388608;
	sub.s32 	%r82, %r79, %r81;
	mov.b32 	%f297, %r82;
	cvt.rn.f32.s32 	%f298, %r81;
	fma.rn.f32 	%f299, %f298, 0f34000000, %f296;
	add.f32 	%f300, %f297, 0fBF800000;
	fma.rn.f32 	%f301, %f300, 0fBE055027, 0f3E1039F6;
	fma.rn.f32 	%f302, %f301, %f300, 0fBDF8CDCC;
	fma.rn.f32 	%f303, %f302, %f300, 0f3E0F2955;
	fma.rn.f32 	%f304, %f303, %f300, 0fBE2AD8B9;
	fma.rn.f32 	%f305, %f304, %f300, 0f3E4CED0B;
	fma.rn.f32 	%f306, %f305, %f300, 0fBE7FFF22;
	fma.rn.f32 	%f307, %f306, %f300, 0f3EAAAA78;
	fma.rn.f32 	%f308, %f307, %f300, 0fBF000000;
	mul.f32 	%f309, %f300, %f308;
	fma.rn.f32 	%f310, %f309, %f300, %f300;
	fma.rn.f32 	%f311, %f299, 0f3F317218, %f310;
	setp.gt.u32 	%p59, %r79, 2139095039;
	fma.rn.f32 	%f312, %f295, 0f7F800000, 0f7F800000;
	selp.f32 	%f313, %f312, %f311, %p59;
	setp.eq.f32 	%p60, %f295, 0f00000000;
	neg.f32 	%f314, %f313;
	selp.f32 	%f315, 0f7F800000, %f314, %p60;
	cvta.to.global.u64 	%rd44, %rd8;
	add.s64 	%rd45, %rd44, %rd40;
	st.global.f32 	[%rd45], %f315;
$L__BB3_41:
	ret;

}


// ===== COMPILED SASS (sm_100) =====

	.target	sm_100

	.elftype	@"ET_EXEC"


//--------------------- .note.nv.tkinfo           --------------------------
	.section	.note.nv.tkinfo,"",@"SHT_NOTE"
	.sectionflags	@"SHF_NOTE_NV_TKINFO"
	.tkinfo
        /*0018*/ 	.word	0x00000002
        /*0030*/ 	.string	""
        /*0030*/ 	.string	"ptxas"
        /*0030*/ 	.string	"Cuda compilation tools, release 13.0, V13.0.88"
        /*0030*/ 	.string	"Build cuda_13.0.r13.0/compiler.36424714_0"
        /*0030*/ 	.string	"-arch sm_100 -m 64 "



//--------------------- .note.nv.cuinfo           --------------------------
	.section	.note.nv.cuinfo,"",@"SHT_NOTE"
	.sectionflags	@"SHF_NOTE_NV_CUINFO"
        /*0018*/ 	.short	0x0002
        /*001a*/ 	.short	0x0064
        /*001c*/ 	.short	0x0082
	.zero		2


//--------------------- .nv.info                  --------------------------
	.section	.nv.info,"",@"SHT_CUDA_INFO"
	.align	4


	//----- nvinfo : EIATTR_REGCOUNT
	.align		4
        /*0000*/ 	.byte	0x04, 0x2f
        /*0002*/ 	.short	(.L_1 - .L_0)
	.align		4
.L_0:
        /*0004*/ 	.word	index@(_Z14convReluKernelPKfS0_S0_Pfiiiiiiiiiii)
        /*0008*/ 	.word	0x00000020


	//----- nvinfo : EIATTR_FRAME_SIZE
	.align		4
.L_1:
        /*000c*/ 	.byte	0x04, 0x11
        /*000e*/ 	.short	(.L_3 - .L_2)
	.align		4
.L_2:
        /*0010*/ 	.word	index@(_Z14convReluKernelPKfS0_S0_Pfiiiiiiiiiii)
        /*0014*/ 	.word	0x00000000


	//----- nvinfo : EIATTR_REGCOUNT
	.align		4
.L_3:
        /*0018*/ 	.byte	0x04, 0x2f
        /*001a*/ 	.short	(.L_5 - .L_4)
	.align		4
.L_4:
        /*001c*/ 	.word	index@(_Z20maxPoolFlattenKernelPKfPfiiiiiii)
        /*0020*/ 	.word	0x00000018


	//----- nvinfo : EIATTR_FRAME_SIZE
	.align		4
.L_5:
        /*0024*/ 	.byte	0x04, 0x11
        /*0026*/ 	.short	(.L_7 - .L_6)
	.align		4
.L_6:
        /*0028*/ 	.word	index@(_Z20maxPoolFlattenKernelPKfPfiiiiiii)
        /*002c*/ 	.word	0x00000000


	//----- nvinfo : EIATTR_REGCOUNT
	.align		4
.L_7:
        /*0030*/ 	.byte	0x04, 0x2f
        /*0032*/ 	.short	(.L_9 - .L_8)
	.align		4
.L_8:
        /*0034*/ 	.word	index@(_Z15fcForwardKernelPKfS0_S0_Pfiii)
        /*0038*/ 	.word	0x00000020


	//----- nvinfo : EIATTR_FRAME_SIZE
	.align		4
.L_9:
        /*003c*/ 	.byte	0x04, 0x11
        /*003e*/ 	.short	(.L_11 - .L_10)
	.align		4
.L_10:
        /*0040*/ 	.word	index@(_Z15fcForwardKernelPKfS0_S0_Pfiii)
        /*0044*/ 	.word	0x00000000


	//----- nvinfo : EIATTR_REGCOUNT
	.align		4
.L_11:
        /*0048*/ 	.byte	0x04, 0x2f
        /*004a*/ 	.short	(.L_13 - .L_12)
	.align		4
.L_12:
        /*004c*/ 	.word	index@(_Z25softmaxCrossEntropyKernelPKfPKiPfS3_ii)
        /*0050*/ 	.word	0x00000020


	//----- nvinfo : EIATTR_FRAME_SIZE
	.align		4
.L_13:
        /*0054*/ 	.byte	0x04, 0x11
        /*0056*/ 	.short	(.L_15 - .L_14)
	.align		4
.L_14:
        /*0058*/ 	.word	index@($__internal_0_$__cuda_sm3x_div_rn_noftz_f32_slowpath)
        /*005c*/ 	.word	0x00000000


	//----- nvinfo : EIATTR_FRAME_SIZE
	.align		4
.L_15:
        /*0060*/ 	.byte	0x04, 0x11
        /*0062*/ 	.short	(.L_17 - .L_16)
	.align		4
.L_16:
        /*0064*/ 	.word	index@(_Z25softmaxCrossEntropyKernelPKfPKiPfS3_ii)
        /*0068*/ 	.word	0x00000000


	//----- nvinfo : EIATTR_MIN_STACK_SIZE
	.align		4
.L_17:
        /*006c*/ 	.byte	0x04, 0x12
        /*006e*/ 	.short	(.L_19 - .L_18)
	.align		4
.L_18:
        /*0070*/ 	.word	index@(_Z25softmaxCrossEntropyKernelPKfPKiPfS3_ii)
        /*0074*/ 	.word	0x00000000


	//----- nvinfo : EIATTR_MIN_STACK_SIZE
	.align		4
.L_19:
        /*0078*/ 	.byte	0x04, 0x12
        /*007a*/ 	.short	(.L_21 - .L_20)
	.align		4
.L_20:
        /*007c*/ 	.word	index@(_Z15fcForwardKernelPKfS0_S0_Pfiii)
        /*0080*/ 	.word	0x00000000


	//----- nvinfo : EIATTR_MIN_STACK_SIZE
	.align		4
.L_21:
        /*0084*/ 	.byte	0x04, 0x12
        /*0086*/ 	.short	(.L_23 - .L_22)
	.align		4
.L_22:
        /*0088*/ 	.word	index@(_Z20maxPoolFlattenKernelPKfPfiiiiiii)
        /*008c*/ 	.word	0x00000000


	//----- nvinfo : EIATTR_MIN_STACK_SIZE
	.align		4
.L_23:
        /*0090*/ 	.byte	0x04, 0x12
        /*0092*/ 	.short	(.L_25 - .L_24)
	.align		4
.L_24:
        /*0094*/ 	.word	index@(_Z14convReluKernelPKfS0_S0_Pfiiiiiiiiiii)
        /*0098*/ 	.word	0x00000000
.L_25:


//--------------------- .nv.compat                --------------------------
	.section	.nv.compat,"",@"SHT_CUDA_COMPAT_INFO"
	.align	4
        /*0000*/ 	.byte	0x02, 0x09, 0x00, 0x00, 0x02, 0x02, 0x01, 0x00, 0x02, 0x05, 0x05, 0x00, 0x03, 0x07, 0x01, 0x01
        /*0010*/ 	.byte	0x02, 0x03, 0x00, 0x00, 0x02, 0x06, 0x01, 0x00, 0x04, 0x0b, 0x08, 0x00, 0x01, 0x00, 0x00, 0x00
        /*0020*/ 	.byte	0x00, 0x00, 0x00, 0x00


//--------------------- .nv.info._Z25softmaxCrossEntropyKernelPKfPKiPfS3_ii --------------------------
	.section	.nv.info._Z25softmaxCrossEntropyKernelPKfPKiPfS3_ii,"",@"SHT_CUDA_INFO"
	.sectionflags	@""
	.align	4


	//----- nvinfo : EIATTR_CUDA_API_VERSION
	.align		4
        /*0000*/ 	.byte	0x04, 0x37
        /*0002*/ 	.short	(.L_27 - .L_26)
.L_26:
        /*0004*/ 	.word	0x00000082


	//----- nvinfo : EIATTR_KPARAM_INFO
	.align		4
.L_27:
        /*0008*/ 	.byte	0x04, 0x17
        /*000a*/ 	.short	(.L_29 - .L_28)
.L_28:
        /*000c*/ 	.word	0x00000000
        /*0010*/ 	.short	0x0005
        /*0012*/ 	.short	0x0024
        /*0014*/ 	.byte	0x00, 0xf0, 0x11, 0x00


	//----- nvinfo : EIATTR_KPARAM_INFO
	.align		4
.L_29:
        /*0018*/ 	.byte	0x04, 0x17
        /*001a*/ 	.short	(.L_31 - .L_30)
.L_30:
        /*001c*/ 	.word	0x00000000
        /*0020*/ 	.short	0x0004
        /*0022*/ 	.short	0x0020
        /*0024*/ 	.byte	0x00, 0xf0, 0x11, 0x00


	//----- nvinfo : EIATTR_KPARAM_INFO
	.align		4
.L_31:
        /*0028*/ 	.byte	0x04, 0x17
        /*002a*/ 	.short	(.L_33 - .L_32)
.L_32:
        /*002c*/ 	.word	0x00000000
        /*0030*/ 	.short	0x0003
        /*0032*/ 	.short	0x0018
        /*0034*/ 	.byte	0x00, 0xf5, 0x21, 0x00


	//----- nvinfo : EIATTR_KPARAM_INFO
	.align		4
.L_33:
        /*0038*/ 	.byte	0x04, 0x17
        /*003a*/ 	.short	(.L_35 - .L_34)
.L_34:
        /*003c*/ 	.word	0x00000000
        /*0040*/ 	.short	0x0002
        /*0042*/ 	.short	0x0010
        /*0044*/ 	.byte	0x00, 0xf5, 0x21, 0x00


	//----- nvinfo : EIATTR_KPARAM_INFO
	.align		4
.L_35:
        /*0048*/ 	.byte	0x04, 0x17
        /*004a*/ 	.short	(.L_37 - .L_36)
.L_36:
        /*004c*/ 	.word	0x00000000
        /*0050*/ 	.short	0x0001
        /*0052*/ 	.short	0x0008
        /*0054*/ 	.byte	0x00, 0xf5, 0x21, 0x00


	//----- nvinfo : EIATTR_KPARAM_INFO
	.align		4
.L_37:
        /*0058*/ 	.byte	0x04, 0x17
        /*005a*/ 	.short	(.L_39 - .L_38)
.L_38:
        /*005c*/ 	.word	0x00000000
        /*0060*/ 	.short	0x0000
        /*0062*/ 	.short	0x0000
        /*0064*/ 	.byte	0x00, 0xf5, 0x21, 0x00


	//----- nvinfo : EIATTR_SPARSE_MMA_MASK
	.align		4
.L_39:
        /*0068*/ 	.byte	0x03, 0x50
        /*006a*/ 	.short	0x0000


	//----- nvinfo : EIATTR_MAXREG_COUNT
	.align		4
        /*006c*/ 	.byte	0x03, 0x1b
        /*006e*/ 	.short	0x00ff


	//----- nvinfo : EIATTR_MERCURY_ISA_VERSION
	.align		4
        /*0070*/ 	.byte	0x03, 0x5f
        /*0072*/ 	.short	0x0101


	//----- nvinfo : EIATTR_VRC_CTA_INIT_COUNT
	.align		4
        /*0074*/ 	.byte	0x02, 0x4a
	.zero		1
	.zero		1


	//----- nvinfo : EIATTR_EXIT_INSTR_OFFSETS
	.align		4
        /*0078*/ 	.byte	0x04, 0x1c
        /*007a*/ 	.short	(.L_41 - .L_40)


	//   ....[0]....
.L_40:
        /*007c*/ 	.word	0x00000070


	//   ....[1]....
        /*0080*/ 	.word	0x00004000


	//----- nvinfo : EIATTR_CRS_STACK_SIZE
	.align		4
.L_41:
        /*0084*/ 	.byte	0x04, 0x1e
        /*0086*/ 	.short	(.L_43 - .L_42)
.L_42:
        /*0088*/ 	.word	0x00000000


	//----- nvinfo : EIATTR_CBANK_PARAM_SIZE
	.align		4
.L_43:
        /*008c*/ 	.byte	0x03, 0x19
        /*008e*/ 	.short	0x0028


	//----- nvinfo : EIATTR_PARAM_CBANK
	.align		4
        /*0090*/ 	.byte	0x04, 0x0a
        /*0092*/ 	.short	(.L_45 - .L_44)
	.align		4
.L_44:
        /*0094*/ 	.word	index@(.nv.constant0._Z25softmaxCrossEntropyKernelPKfPKiPfS3_ii)
        /*0098*/ 	.short	0x0380
        /*009a*/ 	.short	0x0028


	//----- nvinfo : EIATTR_SW_WAR
	.align		4
.L_45:
        /*009c*/ 	.byte	0x04, 0x36
        /*009e*/ 	.short	(.L_47 - .L_46)
.L_46:
        /*00a0*/ 	.word	0x00000008
.L_47:


//--------------------- .nv.info._Z15fcForwardKernelPKfS0_S0_Pfiii --------------------------
	.section	.nv.info._Z15fcForwardKernelPKfS0_S0_Pfiii,"",@"SHT_CUDA_INFO"
	.sectionflags	@""
	.align	4


	//----- nvinfo : EIATTR_CUDA_API_VERSION
	.align		4
        /*0000*/ 	.byte	0x04, 0x37
        /*0002*/ 	.short	(.L_49 - .L_48)
.L_48:
        /*0004*/ 	.word	0x00000082


	//----- nvinfo : EIATTR_KPARAM_INFO
	.align		4
.L_49:
        /*0008*/ 	.byte	0x04, 0x17
        /*000a*/ 	.short	(.L_51 - .L_50)
.L_50:
        /*000c*/ 	.word	0x00000000
        /*0010*/ 	.short	0x0006
        /*0012*/ 	.short	0x0028
        /*0014*/ 	.byte	0x00, 0xf0, 0x11, 0x00


	//----- nvinfo : EIATTR_KPARAM_INFO
	.align		4
.L_51:
        /*0018*/ 	.byte	0x04, 0x17
        /*001a*/ 	.short	(.L_53 - .L_52)
.L_52:
        /*001c*/ 	.word	0x00000000
        /*0020*/ 	.short	0x0005
        /*0022*/ 	.short	0x0024
        /*0024*/ 	.byte	0x00, 0xf0, 0x11, 0x00


	//----- nvinfo : EIATTR_KPARAM_INFO
	.align		4
.L_53:
        /*0028*/ 	.byte	0x04, 0x17
        /*002a*/ 	.short	(.L_55 - .L_54)
.L_54:
        /*002c*/ 	.word	0x00000000
        /*0030*/ 	.short	0x0004
        /*0032*/ 	.short	0x0020
        /*0034*/ 	.byte	0x00, 0xf0, 0x11, 0x00


	//----- nvinfo : EIATTR_KPARAM_INFO
	.align		4
.L_55:
        /*0038*/ 	.byte	0x04, 0x17
        /*003a*/ 	.short	(.L_57 - .L_56)
.L_56:
        /*003c*/ 	.word	0x00000000
        /*0040*/ 	.short	0x0003
        /*0042*/ 	.short	0x0018
        /*0044*/ 	.byte	0x00, 0xf5, 0x21, 0x00


	//----- nvinfo : EIATTR_KPARAM_INFO
	.align		4
.L_57:
        /*0048*/ 	.byte	0x04, 0x17
        /*004a*/ 	.short	(.L_59 - .L_58)
.L_58:
        /*004c*/ 	.word	0x00000000
        /*0050*/ 	.short	0x0002
        /*0052*/ 	.short	0x0010
        /*0054*/ 	.byte	0x00, 0xf5, 0x21, 0x00


	//----- nvinfo : EIATTR_KPARAM_INFO
	.align		4
.L_59:
        /*0058*/ 	.byte	0x04, 0x17
        /*005a*/ 	.short	(.L_61 - .L_60)
.L_60:
        /*005c*/ 	.word	0x00000000
        /*0060*/ 	.short	0x0001
        /*0062*/ 	.short	0x0008
        /*0064*/ 	.byte	0x00, 0xf5, 0x21, 0x00


	//----- nvinfo : EIATTR_KPARAM_INFO
	.align		4
.L_61:
        /*0068*/ 	.byte	0x04, 0x17
        /*006a*/ 	.short	(.L_63 - .L_62)
.L_62:
        /*006c*/ 	.word	0x00000000
        /*0070*/ 	.short	0x0000
        /*0072*/ 	.short	0x0000
        /*0074*/ 	.byte	0x00, 0xf5, 0x21, 0x00


	//----- nvinfo : EIATTR_SPARSE_MMA_MASK
	.align		4
.L_63:
        /*0078*/ 	.byte	0x03, 0x50
        /*007a*/ 	.short	0x0000


	//----- nvinfo : EIATTR_MAXREG_COUNT
	.align		4
        /*007c*/ 	.byte	0x03, 0x1b
        /*007e*/ 	.short	0x00ff


	//----- nvinfo : EIATTR_NUM_BARRIERS
	.align		4
        /*0080*/ 	.byte	0x02, 0x4c
        /*0082*/ 	.byte	0x01
	.zero		1


	//----- nvinfo : EIATTR_MERCURY_ISA_VERSION
	.align		4
        /*0084*/ 	.byte	0x03, 0x5f
        /*0086*/ 	.short	0x0101


	//----- nvinfo : EIATTR_VRC_CTA_INIT_COUNT
	.align		4
        /*0088*/ 	.byte	0x02, 0x4a
	.zero		1
	.zero		1


	//----- nvinfo : EIATTR_EXIT_INSTR_OFFSETS
	.align		4
        /*008c*/ 	.byte	0x04, 0x1c
        /*008e*/ 	.short	(.L_65 - .L_64)


	//   ....[0]....
.L_64:
        /*0090*/ 	.word	0x000005e0


	//   ....[1]....
        /*0094*/ 	.word	0x00000670


	//----- nvinfo : EIATTR_CBANK_PARAM_SIZE
	.align		4
.L_65:
        /*0098*/ 	.byte	0x03, 0x19
        /*009a*/ 	.short	0x002c


	//----- nvinfo : EIATTR_PARAM_CBANK
	.align		4
        /*009c*/ 	.byte	0x04, 0x0a
        /*009e*/ 	.short	(.L_67 - .L_66)
	.align		4
.L_66:
        /*00a0*/ 	.word	index@(.nv.constant0._Z15fcForwardKernelPKfS0_S0_Pfiii)
        /*00a4*/ 	.short	0x0380
        /*00a6*/ 	.short	0x002c


	//----- nvinfo : EIATTR_SW_WAR
	.align		4
.L_67:
        /*00a8*/ 	.byte	0x04, 0x36
        /*00aa*/ 	.short	(.L_69 - .L_68)
.L_68:
        /*00ac*/ 	.word	0x00000008
.L_69:


//--------------------- .nv.info._Z20maxPoolFlattenKernelPKfPfiiiiiii --------------------------
	.section	.nv.info._Z20maxPoolFlattenKernelPKfPfiiiiiii,"",@"SHT_CUDA_INFO"
	.sectionflags	@""
	.align	4


	//----- nvinfo : EIATTR_CUDA_API_VERSION
	.align		4
        /*0000*/ 	.byte	0x04, 0x37
        /*0002*/ 	.short	(.L_71 - .L_70)
.L_70:
        /*0004*/ 	.word	0x00000082


	//----- nvinfo : EIATTR_KPARAM_INFO
	.align		4
.L_71:
        /*0008*/ 	.byte	0x04, 0x17
        /*000a*/ 	.short	(.L_73 - .L_72)
.L_72:
        /*000c*/ 	.word	0x00000000
        /*0010*/ 	.short	0x0008
        /*0012*/ 	.short	0x0028
        /*0014*/ 	.byte	0x00, 0xf0, 0x11, 0x00


	//----- nvinfo : EIATTR_KPARAM_INFO
	.align		4
.L_73:
        /*0018*/ 	.byte	0x04, 0x17
        /*001a*/ 	.short	(.L_75 - .L_74)
.L_74:
        /*001c*/ 	.word	0x00000000
        /*0020*/ 	.short	0x0007
        /*0022*/ 	.short	0x0024
        /*0024*/ 	.byte	0x00, 0xf0, 0x11, 0x00


	//----- nvinfo : EIATTR_KPARAM_INFO
	.align		4
.L_75:
        /*0028*/ 	.byte	0x04, 0x17
        /*002a*/ 	.short	(.L_77 - .L_76)
.L_76:
        /*002c*/ 	.word	0x00000000
        /*0030*/ 	.short	0x0006
        /*0032*/ 	.short	0x0020
        /*0034*/ 	.byte	0x00, 0xf0, 0x11, 0x00


	//----- nvinfo : EIATTR_KPARAM_INFO
	.align		4
.L_77:
        /*0038*/ 	.byte	0x04, 0x17
        /*003a*/ 	.short	(.L_79 - .L_78)
.L_78:
        /*003c*/ 	.word	0x00000000
        /*0040*/ 	.short	0x0005
        /*0042*/ 	.short	0x001c
        /*0044*/ 	.byte	0x00, 0xf0, 0x11, 0x00


	//----- nvinfo : EIATTR_KPARAM_INFO
	.align		4
.L_79:
        /*0048*/ 	.byte	0x04, 0x17
        /*004a*/ 	.short	(.L_81 - .L_80)
.L_80:
        /*004c*/ 	.word	0x00000000
        /*0050*/ 	.short	0x0004
        /*0052*/ 	.short	0x0018
        /*0054*/ 	.byte	0x00, 0xf0, 0x11, 0x00


	//----- nvinfo : EIATTR_KPARAM_INFO
	.align		4
.L_81:
        /*0058*/ 	.byte	0x04, 0x17
        /*005a*/ 	.short	(.L_83 - .L_82)
.L_82:
        /*005c*/ 	.word	0x00000000
        /*0060*/ 	.short	0x0003
        /*0062*/ 	.short	0x0014
        /*0064*/ 	.byte	0x00, 0xf0, 0x11, 0x00


	//----- nvinfo : EIATTR_KPARAM_INFO
	.align		4
.L_83:
        /*0068*/ 	.byte	0x04, 0x17
        /*006a*/ 	.short	(.L_85 - .L_84)
.L_84:
        /*006c*/ 	.word	0x00000000
        /*0070*/ 	.short	0x0002
        /*0072*/ 	.short	0x0010
        /*0074*/ 	.byte	0x00, 0xf0, 0x11, 0x00


	//----- nvinfo : EIATTR_KPARAM_INFO
	.align		4
.L_85:
        /*0078*/ 	.byte	0x04, 0x17
        /*007a*/ 	.short	(.L_87 - .L_86)
.L_86:
        /*007c*/ 	.word	0x00000000
        /*0080*/ 	.short	0x0001
        /*0082*/ 	.short	0x0008
        /*0084*/ 	.byte	0x00, 0xf5, 0x21, 0x00


	//----- nvinfo : EIATTR_KPARAM_INFO
	.align		4
.L_87:
        /*0088*/ 	.byte	0x04, 0x17
        /*008a*/ 	.short	(.L_89 - .L_88)
.L_88:
        /*008c*/ 	.word	0x00000000
        /*0090*/ 	.short	0x0000
        /*0092*/ 	.short	0x0000
        /*0094*/ 	.byte	0x00, 0xf5, 0x21, 0x00


	//----- nvinfo : EIATTR_SPARSE_MMA_MASK
	.align		4
.L_89:
        /*0098*/ 	.byte	0x03, 0x50
        /*009a*/ 	.short	0x0000


	//----- nvinfo : EIATTR_MAXREG_COUNT
	.align		4
        /*009c*/ 	.byte	0x03, 0x1b
        /*009e*/ 	.short	0x00ff


	//----- nvinfo : EIATTR_MERCURY_ISA_VERSION
	.align		4
        /*00a0*/ 	.byte	0x03, 0x5f
        /*00a2*/ 	.short	0x0101


	//----- nvinfo : EIATTR_VRC_CTA_INIT_COUNT
	.align		4
        /*00a4*/ 	.byte	0x02, 0x4a
	.zero		1
	.zero		1


	//----- nvinfo : EIATTR_EXIT_INSTR_OFFSETS
	.align		4
        /*00a8*/ 	.byte	0x04, 0x1c
        /*00aa*/ 	.short	(.L_91 - .L_90)


	//   ....[0]....
.L_90:
        /*00ac*/ 	.word	0x000000c0


	//   ....[1]....
        /*00b0*/ 	.word	0x00000fd0


	//----- nvinfo : EIATTR_CRS_STACK_SIZE
	.align		4
.L_91:
        /*00b4*/ 	.byte	0x04, 0x1e
        /*00b6*/ 	.short	(.L_93 - .L_92)
.L_92:
        /*00b8*/ 	.word	0x00000000


	//----- nvinfo : EIATTR_CBANK_PARAM_SIZE
	.align		4
.L_93:
        /*00bc*/ 	.byte	0x03, 0x19
        /*00be*/ 	.short	0x002c


	//----- nvinfo : EIATTR_PARAM_CBANK
	.align		4
        /*00c0*/ 	.byte	0x04, 0x0a
        /*00c2*/ 	.short	(.L_95 - .L_94)
	.align		4
.L_94:
        /*00c4*/ 	.word	index@(.nv.constant0._Z20maxPoolFlattenKernelPKfPfiiiiiii)
        /*00c8*/ 	.short	0x0380
        /*00ca*/ 	.short	0x002c


	//----- nvinfo : EIATTR_SW_WAR
	.align		4
.L_95:
        /*00cc*/ 	.byte	0x04, 0x36
        /*00ce*/ 	.short	(.L_97 - .L_96)
.L_96:
        /*00d0*/ 	.word	0x00000008
.L_97:


//--------------------- .nv.info._Z14convReluKernelPKfS0_S0_Pfiiiiiiiiiii --------------------------
	.section	.nv.info._Z14convReluKernelPKfS0_S0_Pfiiiiiiiiiii,"",@"SHT_CUDA_INFO"
	.sectionflags	@""
	.align	4


	//----- nvinfo : EIATTR_CUDA_API_VERSION
	.align		4
        /*0000*/ 	.byte	0x04, 0x37
        /*0002*/ 	.short	(.L_99 - .L_98)
.L_98:
        /*0004*/ 	.word	0x00000082


	//----- nvinfo : EIATTR_KPARAM_INFO
	.align		4
.L_99:
        /*0008*/ 	.byte	0x04, 0x17
        /*000a*/ 	.short	(.L_101 - .L_100)
.L_100:
        /*000c*/ 	.word	0x00000000
        /*0010*/ 	.short	0x000e
        /*0012*/ 	.short	0x0048
        /*0014*/ 	.byte	0x00, 0xf0, 0x11, 0x00


	//----- nvinfo : EIATTR_KPARAM_INFO
	.align		4
.L_101:
        /*0018*/ 	.byte	0x04, 0x17
        /*001a*/ 	.short	(.L_103 - .L_102)
.L_102:
        /*001c*/ 	.word	0x00000000
        /*0020*/ 	.short	0x000d
        /*0022*/ 	.short	0x0044
        /*0024*/ 	.byte	0x00, 0xf0, 0x11, 0x00


	//----- nvinfo : EIATTR_KPARAM_INFO
	.align		4
.L_103:
        /*0028*/ 	.byte	0x04, 0x17
        /*002a*/ 	.short	(.L_105 - .L_104)
.L_104:
        /*002c*/ 	.word	0x00000000
        /*0030*/ 	.short	0x000c
        /*0032*/ 	.short	0x0040
        /*0034*/ 	.byte	0x00, 0xf0, 0x11, 0x00


	//----- nvinfo : EIATTR_KPARAM_INFO
	.align		4
.L_105:
        /*0038*/ 	.byte	0x04, 0x17
        /*003a*/ 	.short	(.L_107 - .L_106)
.L_106:
        /*003c*/ 	.word	0x00000000
        /*0040*/ 	.short	0x000b
        /*0042*/ 	.short	0x003c
        /*0044*/ 	.byte	0x00, 0xf0, 0x11, 0x00


	//----- nvinfo : EIATTR_KPARAM_INFO
	.align		4
.L_107:
        /*0048*/ 	.byte	0x04, 0x17
        /*004a*/ 	.short	(.L_109 - .L_108)
.L_108:
        /*004c*/ 	.word	0x00000000
        /*0050*/ 	.short	0x000a
        /*0052*/ 	.short	0x0038
        /*0054*/ 	.byte	0x00, 0xf0, 0x11, 0x00


	//----- nvinfo : EIATTR_KPARAM_INFO
	.align		4
.L_109:
        /*0058*/ 	.byte	0x04, 0x17
        /*005a*/ 	.short	(.L_111 - .L_110)
.L_110:
        /*005c*/ 	.word	0x00000000
        /*0060*/ 	.short	0x0009
        /*0062*/ 	.short	0x0034
        /*0064*/ 	.byte	0x00, 0xf0, 0x11, 0x00


	//----- nvinfo : EIATTR_KPARAM_INFO
	.align		4
.L_111:
        /*0068*/ 	.byte	0x04, 0x17
        /*006a*/ 	.short	(.L_113 - .L_112)
.L_112:
        /*006c*/ 	.word	0x00000000
        /*0070*/ 	.short	0x0008
        /*0072*/ 	.short	0x0030
        /*0074*/ 	.byte	0x00, 0xf0, 0x11, 0x00


	//----- nvinfo : EIATTR_KPARAM_INFO
	.align		4
.L_113:
        /*0078*/ 	.byte	0x04, 0x17
        /*007a*/ 	.short	(.L_115 - .L_114)
.L_114:
        /*007c*/ 	.word	0x00000000
        /*0080*/ 	.short	0x0007
        /*0082*/ 	.short	0x002c
        /*0084*/ 	.byte	0x00, 0xf0, 0x11, 0x00


	//----- nvinfo : EIATTR_KPARAM_INFO
	.align		4
.L_115:
        /*0088*/ 	.byte	0x04, 0x17
        /*008a*/ 	.short	(.L_117 - .L_116)
.L_116:
        /*008c*/ 	.word	0x00000000
        /*0090*/ 	.short	0x0006
        /*0092*/ 	.short	0x0028
        /*0094*/ 	.byte	0x00, 0xf0, 0x11, 0x00


	//----- nvinfo : EIATTR_KPARAM_INFO
	.align		4
.L_117:
        /*0098*/ 	.byte	0x04, 0x17
        /*009a*/ 	.short	(.L_119 - .L_118)
.L_118:
        /*009c*/ 	.word	0x00000000
        /*00a0*/ 	.short	0x0005
        /*00a2*/ 	.short	0x0024
        /*00a4*/ 	.byte	0x00, 0xf0, 0x11, 0x00


	//----- nvinfo : EIATTR_KPARAM_INFO
	.align		4
.L_119:
        /*00a8*/ 	.byte	0x04, 0x17
        /*00aa*/ 	.short	(.L_121 - .L_120)
.L_120:
        /*00ac*/ 	.word	0x00000000
        /*00b0*/ 	.short	0x0004
        /*00b2*/ 	.short	0x0020
        /*00b4*/ 	.byte	0x00, 0xf0, 0x11, 0x00


	//----- nvinfo : EIATTR_KPARAM_INFO
	.align		4
.L_121:
        /*00b8*/ 	.byte	0x04, 0x17
        /*00ba*/ 	.short	(.L_123 - .L_122)
.L_122:
        /*00bc*/ 	.word	0x00000000
        /*00c0*/ 	.short	0x0003
        /*00c2*/ 	.short	0x0018
        /*00c4*/ 	.byte	0x00, 0xf5, 0x21, 0x00


	//----- nvinfo : EIATTR_KPARAM_INFO
	.align		4
.L_123:
        /*00c8*/ 	.byte	0x04, 0x17
        /*00ca*/ 	.short	(.L_125 - .L_124)
.L_124:
        /*00cc*/ 	.word	0x00000000
        /*00d0*/ 	.short	0x0002
        /*00d2*/ 	.short	0x0010
        /*00d4*/ 	.byte	0x00, 0xf5, 0x21, 0x00


	//----- nvinfo : EIATTR_KPARAM_INFO
	.align		4
.L_125:
        /*00d8*/ 	.byte	0x04, 0x17
        /*00da*/ 	.short	(.L_127 - .L_126)
.L_126:
        /*00dc*/ 	.word	0x00000000
        /*00e0*/ 	.short	0x0001
        /*00e2*/ 	.short	0x0008
        /*00e4*/ 	.byte	0x00, 0xf5, 0x21, 0x00


	//----- nvinfo : EIATTR_KPARAM_INFO
	.align		4
.L_127:
        /*00e8*/ 	.byte	0x04, 0x17
        /*00ea*/ 	.short	(.L_129 - .L_128)
.L_128:
        /*00ec*/ 	.word	0x00000000
        /*00f0*/ 	.short	0x0000
        /*00f2*/ 	.short	0x0000
        /*00f4*/ 	.byte	0x00, 0xf5, 0x21, 0x00


	//----- nvinfo : EIATTR_SPARSE_MMA_MASK
	.align		4
.L_129:
        /*00f8*/ 	.byte	0x03, 0x50
        /*00fa*/ 	.short	0x0000


	//----- nvinfo : EIATTR_MAXREG_COUNT
	.align		4
        /*00fc*/ 	.byte	0x03, 0x1b
        /*00fe*/ 	.short	0x00ff


	//----- nvinfo : EIATTR_MERCURY_ISA_VERSION
	.align		4
        /*0100*/ 	.byte	0x03, 0x5f
        /*0102*/ 	.short	0x0101


	//----- nvinfo : EIATTR_VRC_CTA_INIT_COUNT
	.align		4
        /*0104*/ 	.byte	0x02, 0x4a
	.zero		1
	.zero		1


	//----- nvinfo : EIATTR_EXIT_INSTR_OFFSETS
	.align		4
        /*0108*/ 	.byte	0x04, 0x1c
        /*010a*/ 	.short	(.L_131 - .L_130)


	//   ....[0]....
.L_130:
        /*010c*/ 	.word	0x00000250


	//   ....[1]....
        /*0110*/ 	.word	0x00000fd0


	//----- nvinfo : EIATTR_CRS_STACK_SIZE
	.align		4
.L_131:
        /*0114*/ 	.byte	0x04, 0x1e
        /*0116*/ 	.short	(.L_133 - .L_132)
.L_132:
        /*0118*/ 	.word	0x00000000


	//----- nvinfo : EIATTR_CBANK_PARAM_SIZE
	.align		4
.L_133:
        /*011c*/ 	.byte	0x03, 0x19
        /*011e*/ 	.short	0x004c


	//----- nvinfo : EIATTR_PARAM_CBANK
	.align		4
        /*0120*/ 	.byte	0x04, 0x0a
        /*0122*/ 	.short	(.L_135 - .L_134)
	.align		4
.L_134:
        /*0124*/ 	.word	index@(.nv.constant0._Z14convReluKernelPKfS0_S0_Pfiiiiiiiiiii)
        /*0128*/ 	.short	0x0380
        /*012a*/ 	.short	0x004c


	//----- nvinfo : EIATTR_SW_WAR
	.align		4
.L_135:
        /*012c*/ 	.byte	0x04, 0x36
        /*012e*/ 	.short	(.L_137 - .L_136)
.L_136:
        /*0130*/ 	.word	0x00000008
.L_137:


//--------------------- .nv.callgraph             --------------------------
	.section	.nv.callgraph,"",@"SHT_CUDA_CALLGRAPH"
	.align	4
	.sectionentsize	8
	.align		4
        /*0000*/ 	.word	0x00000000
	.align		4
        /*0004*/ 	.word	0xffffffff
	.align		4
        /*0008*/ 	.word	0x00000000
	.align		4
        /*000c*/ 	.word	0xfffffffe
	.align		4
        /*0010*/ 	.word	0x00000000
	.align		4
        /*0014*/ 	.word	0xfffffffd
	.align		4
        /*0018*/ 	.word	0x00000000
	.align		4
        /*001c*/ 	.word	0xfffffffc


//--------------------- .text._Z25softmaxCrossEntropyKernelPKfPKiPfS3_ii --------------------------
	.section	.text._Z25softmaxCrossEntropyKernelPKfPKiPfS3_ii,"ax",@progbits
	.align	128
        .global         _Z25softmaxCrossEntropyKernelPKfPKiPfS3_ii
        .type           _Z25softmaxCrossEntropyKernelPKfPKiPfS3_ii,@function
        .size           _Z25softmaxCrossEntropyKernelPKfPKiPfS3_ii,(.L_x_110 - _Z25softmaxCrossEntropyKernelPKfPKiPfS3_ii)
        .other          _Z25softmaxCrossEntropyKernelPKfPKiPfS3_ii,@"STO_CUDA_ENTRY STV_DEFAULT"
_Z25softmaxCrossEntropyKernelPKfPKiPfS3_ii:
.text._Z25softmaxCrossEntropyKernelPKfPKiPfS3_ii:
[----:B------:R-:W-:Y:S01]  /*0000*/  LDC R1, c[0x0][0x37c] ;  /* 0x0000df00ff017b82 */ /* 0x000fe20000000800 */
[----:B------:R-:W0:Y:S07]  /*0010*/  S2R R3, SR_TID.X ;  /* 0x0000000000037919 */ /* 0x000e2e0000002100 */
[----:B------:R-:W0:Y:S01]  /*0020*/  S2UR UR4, SR_CTAID.X ;  /* 0x00000000000479c3 */ /* 0x000e220000002500 */
[----:B------:R-:W1:Y:S07]  /*0030*/  LDCU UR5, c[0x0][0x3a0] ;  /* 0x00007400ff0577ac */ /* 0x000e6e0008000800 */
[----:B------:R-:W0:Y:S02]  /*0040*/  LDC R6, c[0x0][0x360] ;  /* 0x0000d800ff067b82 */ /* 0x000e240000000800 */
[----:B0-----:R-:W-:-:S05]  /*0050*/  IMAD R6, R6, UR4, R3 ;  /* 0x0000000406067c24 */ /* 0x001fca000f8e0203 */
[----:B-1----:R-:W-:-:S13]  /*0060*/  ISETP.GE.AND P0, PT, R6, UR5, PT ;  /* 0x0000000506007c0c */ /* 0x002fda000bf06270 */
[----:B------:R-:W-:Y:S05]  /*0070*/  @P0 EXIT ;  /* 0x000000000000094d */ /* 0x000fea0003800000 */
[----:B------:R-:W0:Y:S01]  /*0080*/  LDCU UR5, c[0x0][0x3a4] ;  /* 0x00007480ff0577ac */ /* 0x000e220008000800 */
[----:B------:R-:W-:Y:S01]  /*0090*/  HFMA2 R0, -RZ, RZ, -10824, -13904 ;  /* 0xf149f2caff007431 */ /* 0x000fe200000001ff */
[----:B------:R-:W1:Y:S01]  /*00a0*/  LDCU.64 UR10, c[0x0][0x358] ;  /* 0x00006b00ff0a77ac */ /* 0x000e620008000a00 */
[----:B0-----:R-:W-:Y:S02]  /*00b0*/  UISETP.GE.AND UP0, UPT, UR5, 0x1, UPT ;  /* 0x000000010500788c */ /* 0x001fe4000bf06270 */
[----:B------:R-:W-:-:S07]  /*00c0*/  IMAD R2, R6, UR5, RZ ;  /* 0x0000000506027c24 */ /* 0x000fce000f8e02ff */
[----:B-1----:R-:W-:Y:S05]  /*00d0*/  BRA.U !UP0, `(.L_x_0) ;  /* 0x00000009081c7547 */ /* 0x002fea000b800000 */
[----:B------:R-:W-:Y:S01]  /*00e0*/  UISETP.GE.U32.AND UP1, UPT, UR5, 0x10, UPT ;  /* 0x000000100500788c */ /* 0x000fe2000bf26070 */
[----:B------:R-:W-:Y:S01]  /*00f0*/  MOV R0, 0xf149f2ca ;  /* 0xf149f2ca00007802 */ /* 0x000fe20000000f00 */
[----:B------:R-:W-:Y:S01]  /*0100*/  ULOP3.LUT UR8, UR5, 0xf, URZ, 0xc0, !UPT ;  /* 0x0000000f05087892 */ /* 0x000fe2000f8ec0ff */
[----:B------:R-:W-:-:S03]  /*0110*/  UMOV UR4, URZ ;  /* 0x000000ff00047c82 */ /* 0x000fc60008000000 */
[----:B------:R-:W-:-:S03]  /*0120*/  UISETP.NE.AND UP0, UPT, UR8, URZ, UPT ;  /* 0x000000ff0800728c */ /* 0x000fc6000bf05270 */
[----:B------:R-:W-:Y:S08]  /*0130*/  BRA.U !UP1, `(.L_x_1) ;  /* 0x0000000109f87547 */ /* 0x000ff0000b800000 */
[----:B------:R-:W0:Y:S01]  /*0140*/  LDCU.64 UR6, c[0x0][0x380] ;  /* 0x00007000ff0677ac */ /* 0x000e220008000a00 */
[----:B------:R-:W-:Y:S02]  /*0150*/  MOV R0, 0xf149f2ca ;  /* 0xf149f2ca00007802 */ /* 0x000fe40000000f00 */
[----:B------:R-:W-:Y:S01]  /*0160*/  MOV R3, R2 ;  /* 0x0000000200037202 */ /* 0x000fe20000000f00 */
[----:B------:R-:W-:-:S04]  /*0170*/  ULOP3.LUT UR4, UR5, 0x7ffffff0, URZ, 0xc0, !UPT ;  /* 0x7ffffff005047892 */ /* 0x000fc8000f8ec0ff */
[----:B------:R-:W-:Y:S02]  /*0180*/  UIADD3 UR9, UPT, UPT, -UR4, URZ, URZ ;  /* 0x000000ff04097290 */ /* 0x000fe4000fffe1ff */
[----:B0-----:R-:W-:-:S04]  /*0190*/  UIADD3 UR5, UP1, UPT, UR6, 0x20, URZ ;  /* 0x0000002006057890 */ /* 0x001fc8000ff3e0ff */
[----:B------:R-:W-:-:S12]  /*01a0*/  UIADD3.X UR6, UPT, UPT, URZ, UR7, URZ, UP1, !UPT ;  /* 0x00000007ff067290 */ /* 0x000fd80008ffe4ff */
.L_x_2:
[----:B------:R-:W-:Y:S02]  /*01b0*/  MOV R4, UR5 ;  /* 0x0000000500047c02 */ /* 0x000fe40008000f00 */
[----:B------:R-:W-:-:S03]  /*01c0*/  MOV R5, UR6 ;  /* 0x0000000600057c02 */ /* 0x000fc60008000f00 */
[----:B------:R-:W-:-:S05]  /*01d0*/  IMAD.WIDE R4, R3, 0x4, R4 ;  /* 0x0000000403047825 */ /* 0x000fca00078e0204 */
[----:B------:R-:W2:Y:S04]  /*01e0*/  LDG.E R15, desc[UR10][R4.64+-0x20] ;  /* 0xffffe00a040f7981 */ /* 0x000ea8000c1e1900 */
[----:B------:R-:W3:Y:S04]  /*01f0*/  LDG.E R17, desc[UR10][R4.64+-0x1c] ;  /* 0xffffe40a04117981 */ /* 0x000ee8000c1e1900 */
[----:B------:R-:W4:Y:S04]  /*0200*/  LDG.E R19, desc[UR10][R4.64+-0x18] ;  /* 0xffffe80a04137981 */ /* 0x000f28000c1e1900 */
[----:B------:R-:W5:Y:S04]  /*0210*/  LDG.E R21, desc[UR10][R4.64+-0x14] ;  /* 0xffffec0a04157981 */ /* 0x000f68000c1e1900 */
        /* <DEDUP_REMOVED lines=11> */
[----:B------:R-:W5:Y:S01]  /*02d0*/  LDG.E R14, desc[UR10][R4.64+0x1c] ;  /* 0x00001c0a040e7981 */ /* 0x000f62000c1e1900 */
[----:B------:R-:W-:Y:S01]  /*02e0*/  UIADD3 UR9, UPT, UPT, UR9, 0x10, URZ ;  /* 0x0000001009097890 */ /* 0x000fe2000fffe0ff */
[----:B------:R-:W-:-:S03]  /*02f0*/  IADD3 R3, PT, PT, R3, 0x10, RZ ;  /* 0x0000001003037810 */ /* 0x000fc60007ffe0ff */
[----:B------:R-:W-:Y:S01]  /*0300*/  UISETP.NE.AND UP1, UPT, UR9, URZ, UPT ;  /* 0x000000ff0900728c */ /* 0x000fe2000bf25270 */
[----:B--2---:R-:W-:-:S04]  /*0310*/  FSETP.GT.AND P0, PT, R15, R0, PT ;  /* 0x000000000f00720b */ /* 0x004fc80003f04000 */
[----:B------:R-:W-:-:S04]  /*0320*/  FSEL R0, R15, R0, P0 ;  /* 0x000000000f007208 */ /* 0x000fc80000000000 */
[----:B---3--:R-:W-:-:S04]  /*0330*/  FSETP.GT.AND P0, PT, R17, R0, PT ;  /* 0x000000001100720b */ /* 0x008fc80003f04000 */
[----:B------:R-:W-:-:S04]  /*0340*/  FSEL R0, R17, R0, P0 ;  /* 0x0000000011007208 */ /* 0x000fc80000000000 */
[----:B----4-:R-:W-:-:S04]  /*0350*/  FSETP.GT.AND P0, PT, R19, R0, PT ;  /* 0x000000001300720b */ /* 0x010fc80003f04000 */
[----:B------:R-:W-:-:S04]  /*0360*/  FSEL R0, R19, R0, P0 ;  /* 0x0000000013007208 */ /* 0x000fc80000000000 */
[----:B-----5:R-:W-:-:S04]  /*0370*/  FSETP.GT.AND P0, PT, R21, R0, PT ;  /* 0x000000001500720b */ /* 0x020fc80003f04000 */
[----:B------:R-:W-:-:S04]  /*0380*/  FSEL R0, R21, R0, P0 ;  /* 0x0000000015007208 */ /* 0x000fc80000000000 */
[----:B------:R-:W-:-:S04]  /*0390*/  FSETP.GT.AND P0, PT, R23, R0, PT ;  /* 0x000000001700720b */ /* 0x000fc80003f04000 */
        /* <DEDUP_REMOVED lines=22> */
[----:B------:R-:W-:Y:S01]  /*0500*/  FSEL R0, R14, R7, P0 ;  /* 0x000000070e007208 */ /* 0x000fe20000000000 */
[----:B------:R-:W-:Y:S08]  /*0510*/  BRA.U UP1, `(.L_x_2) ;  /* 0xfffffffd01247547 */ /* 0x000ff0000b83ffff */
.L_x_1:
[----:B------:R-:W-:Y:S05]  /*0520*/  BRA.U !UP0, `(.L_x_0) ;  /* 0x0000000508087547 */ /* 0x000fea000b800000 */
[----:B------:R-:W0:Y:S01]  /*0530*/  LDCU UR5, c[0x0][0x3a4] ;  /* 0x00007480ff0577ac */ /* 0x000e220008000800 */
[----:B------:R-:W-:Y:S02]  /*0540*/  UISETP.GE.U32.AND UP0, UPT, UR8, 0x8, UPT ;  /* 0x000000080800788c */ /* 0x000fe4000bf06070 */
[----:B0-----:R-:W-:-:S04]  /*0550*/  ULOP3.LUT UR6, UR5, 0x7, URZ, 0xc0, !UPT ;  /* 0x0000000705067892 */ /* 0x001fc8000f8ec0ff */
[----:B------:R-:W-:-:S03]  /*0560*/  UISETP.NE.AND UP1, UPT, UR6, URZ, UPT ;  /* 0x000000ff0600728c */ /* 0x000fc6000bf25270 */
[----:B------:R-:W-:Y:S08]  /*0570*/  BRA.U !UP0, `(.L_x_3) ;  /* 0x0000000108707547 */ /* 0x000ff0000b800000 */
[----:B------:R-:W0:Y:S01]  /*0580*/  LDC.64 R4, c[0x0][0x380] ;  /* 0x0000e000ff047b82 */ /* 0x000e220000000a00 */
[----:B------:R-:W-:-:S05]  /*0590*/  IADD3 R3, PT, PT, R2, UR4, RZ ;  /* 0x0000000402037c10 */ /* 0x000fca000fffe0ff */
[----:B0-----:R-:W-:-:S05]  /*05a0*/  IMAD.WIDE R4, R3, 0x4, R4 ;  /* 0x0000000403047825 */ /* 0x001fca00078e0204 */
[----:B------:R-:W2:Y:S04]  /*05b0*/  LDG.E R3, desc[UR10][R4.64] ;  /* 0x0000000a04037981 */ /* 0x000ea8000c1e1900 */
[----:B------:R-:W3:Y:S04]  /*05c0*/  LDG.E R7, desc[UR10][R4.64+0x4] ;  /* 0x0000040a04077981 */ /* 0x000ee8000c1e1900 */
[----:B------:R-:W4:Y:S04]  /*05d0*/  LDG.E R9, desc[UR10][R4.64+0x8] ;  /* 0x0000080a04097981 */ /* 0x000f28000c1e1900 */
[----:B------:R-:W5:Y:S04]  /*05e0*/  LDG.E R11, desc[UR10][R4.64+0xc] ;  /* 0x00000c0a040b7981 */ /* 0x000f68000c1e1900 */
[----:B------:R-:W5:Y:S04]  /*05f0*/  LDG.E R13, desc[UR10][R4.64+0x10] ;  /* 0x0000100a040d7981 */ /* 0x000f68000c1e1900 */
[----:B------:R-:W5:Y:S04]  /*0600*/  LDG.E R15, desc[UR10][R4.64+0x14] ;  /* 0x0000140a040f7981 */ /* 0x000f68000c1e1900 */
[----:B------:R-:W5:Y:S04]  /*0610*/  LDG.E R17, desc[UR10][R4.64+0x18] ;  /* 0x0000180a04117981 */ /* 0x000f68000c1e1900 */
[----:B------:R-:W5:Y:S01]  /*0620*/  LDG.E R19, desc[UR10][R4.64+0x1c] ;  /* 0x00001c0a04137981 */ /* 0x000f62000c1e1900 */
[----:B------:R-:W-:Y:S01]  /*0630*/  UIADD3 UR4, UPT, UPT, UR4, 0x8, URZ ;  /* 0x0000000804047890 */ /* 0x000fe2000fffe0ff */
        /* <DEDUP_REMOVED lines=15> */
[----:B------:R-:W-:-:S09]  /*0730*/  FSEL R0, R19, R0, P0 ;  /* 0x0000000013007208 */ /* 0x000fd20000000000 */
.L_x_3:
[----:B------:R-:W-:Y:S05]  /*0740*/  BRA.U !UP1, `(.L_x_0) ;  /* 0x0000000109807547 */ /* 0x000fea000b800000 */
[----:B------:R-:W-:Y:S02]  /*0750*/  UISETP.GE.U32.AND UP0, UPT, UR6, 0x4, UPT ;  /* 0x000000040600788c */ /* 0x000fe4000bf06070 */
[----:B------:R-:W-:-:S04]  /*0760*/  ULOP3.LUT UR5, UR5, 0x3, URZ, 0xc0, !UPT ;  /* 0x0000000305057892 */ /* 0x000fc8000f8ec0ff */
        /* <DEDUP_REMOVED lines=17> */
[----:B------:R-:W-:-:S09]  /*0880*/  FSEL R0, R11, R0, P0 ;  /* 0x000000000b007208 */ /* 0x000fd20000000000 */
.L_x_4:
[----:B------:R-:W-:Y:S05]  /*0890*/  BRA.U !UP1, `(.L_x_0) ;  /* 0x00000001092c7547 */ /* 0x000fea000b800000 */
[----:B------:R-:W0:Y:S01]  /*08a0*/  LDC.64 R8, c[0x0][0x380] ;  /* 0x0000e000ff087b82 */ /* 0x000e220000000a00 */
[----:B------:R-:W-:Y:S01]  /*08b0*/  IADD3 R3, PT, PT, R2, UR4, RZ ;  /* 0x0000000402037c10 */ /* 0x000fe2000fffe0ff */
[----:B------:R-:W-:-:S12]  /*08c0*/  UIADD3 UR5, UPT, UPT, -UR5, URZ, URZ ;  /* 0x000000ff05057290 */ /* 0x000fd8000fffe1ff */
.L_x_5:
[----:B0-----:R-:W-:-:S06]  /*08d0*/  IMAD.WIDE R4, R3, 0x4, R8 ;  /* 0x0000000403047825 */ /* 0x001fcc00078e0208 */
[----:B------:R-:W2:Y:S01]  /*08e0*/  LDG.E R5, desc[UR10][R4.64] ;  /* 0x0000000a04057981 */ /* 0x000ea2000c1e1900 */
[----:B------:R-:W-:Y:S01]  /*08f0*/  UIADD3 UR5, UPT, UPT, UR5, 0x1, URZ ;  /* 0x0000000105057890 */ /* 0x000fe2000fffe0ff */
[----:B------:R-:W-:-:S03]  /*0900*/  IADD3 R3, PT, PT, R3, 0x1, RZ ;  /* 0x0000000103037810 */ /* 0x000fc60007ffe0ff */
[----:B------:R-:W-:Y:S01]  /*0910*/  UISETP.NE.AND UP0, UPT, UR5, URZ, UPT ;  /* 0x000000ff0500728c */ /* 0x000fe2000bf05270 */
[----:B--2---:R-:W-:-:S04]  /*0920*/  FSETP.GT.AND P0, PT, R5, R0, PT ;  /* 0x000000000500720b */ /* 0x004fc80003f04000 */
[----:B------:R-:W-:-:S04]  /*0930*/  FSEL R0, R5, R0, P0 ;  /* 0x0000000005007208 */ /* 0x000fc80000000000 */
[----:B------:R-:W-:Y:S05]  /*0940*/  BRA.U UP0, `(.L_x_5) ;  /* 0xfffffffd00e07547 */ /* 0x000fea000b83ffff */
.L_x_0:
[----:B------:R-:W0:Y:S01]  /*0950*/  LDCU UR5, c[0x0][0x3a4] ;  /* 0x00007480ff0577ac */ /* 0x000e220008000800 */
[----:B------:R-:W-:Y:S01]  /*0960*/  MOV R3, RZ ;  /* 0x000000ff00037202 */ /* 0x000fe20000000f00 */
[----:B0-----:R-:W-:-:S09]  /*0970*/  UISETP.GE.AND UP0, UPT, UR5, 0x1, UPT ;  /* 0x000000010500788c */ /* 0x001fd2000bf06270 */
[----:B------:R-:W-:Y:S05]  /*0980*/  BRA.U !UP0, `(.L_x_6) ;  /* 0x0000001508047547 */ /* 0x000fea000b800000 */
[----:B------:R-:W-:Y:S01]  /*0990*/  UISETP.GE.U32.AND UP1, UPT, UR5, 0x10, UPT ;  /* 0x000000100500788c */ /* 0x000fe2000bf26070 */
[----:B------:R-:W-:Y:S01]  /*09a0*/  HFMA2 R3, -RZ, RZ, 0, 0 ;  /* 0x00000000ff037431 */ /* 0x000fe200000001ff */
[----:B------:R-:W-:Y:S01]  /*09b0*/  ULOP3.LUT UR13, UR5, 0xf, URZ, 0xc0, !UPT ;  /* 0x0000000f050d7892 */ /* 0x000fe2000f8ec0ff */
[----:B------:R-:W-:-:S03]  /*09c0*/  UMOV UR4, URZ ;  /* 0x000000ff00047c82 */ /* 0x000fc60008000000 */
[----:B------:R-:W-:-:S03]  /*09d0*/  UISETP.NE.AND UP0, UPT, UR13, URZ, UPT ;  /* 0x000000ff0d00728c */ /* 0x000fc6000bf05270 */
[----:B------:R-:W-:Y:S08]  /*09e0*/  BRA.U !UP1, `(.L_x_7) ;  /* 0x0000000909907547 */ /* 0x000ff0000b800000 */
[----:B------:R-:W0:Y:S01]  /*09f0*/  LDCU.64 UR8, c[0x0][0x380] ;  /* 0x00007000ff0877ac */ /* 0x000e220008000a00 */
[----:B------:R-:W-:Y:S02]  /*0a00*/  MOV R3, RZ ;  /* 0x000000ff00037202 */ /* 0x000fe40000000f00 */
[----:B------:R-:W-:Y:S01]  /*0a10*/  MOV R7, R2 ;  /* 0x0000000200077202 */ /* 0x000fe20000000f00 */
[----:B------:R-:W1:Y:S01]  /*0a20*/  LDCU.64 UR6, c[0x0][0x398] ;  /* 0x00007300ff0677ac */ /* 0x000e620008000a00 */
[----:B------:R-:W-:-:S04]  /*0a30*/  ULOP3.LUT UR4, UR5, 0x7ffffff0, URZ, 0xc0, !UPT ;  /* 0x7ffffff005047892 */ /* 0x000fc8000f8ec0ff */
[----:B------:R-:W-:Y:S02]  /*0a40*/  UIADD3 UR12, UPT, UPT, -UR4, URZ, URZ ;  /* 0x000000ff040c7290 */ /* 0x000fe4000fffe1ff */
[----:B0-----:R-:W-:Y:S02]  /*0a50*/  UIADD3 UR8, UP2, UPT, UR8, 0x20, URZ ;  /* 0x0000002008087890 */ /* 0x001fe4000ff5e0ff */
[----:B-1----:R-:W-:Y:S02]  /*0a60*/  UIADD3 UR5, UP1, UPT, UR6, 0x20, URZ ;  /* 0x0000002006057890 */ /* 0x002fe4000ff3e0ff */
[----:B------:R-:W-:Y:S02]  /*0a70*/  UIADD3.X UR9, UPT, UPT, URZ, UR9, URZ, UP2, !UPT ;  /* 0x00000009ff097290 */ /* 0x000fe400097fe4ff */
[----:B------:R-:W-:-:S12]  /*0a80*/  UIADD3.X UR6, UPT, UPT, URZ, UR7, URZ, UP1, !UPT ;  /* 0x00000007ff067290 */ /* 0x000fd80008ffe4ff */
.L_x_8:
[----:B------:R-:W-:Y:S02]  /*0a90*/  MOV R4, UR8 ;  /* 0x0000000800047c02 */ /* 0x000fe40008000f00 */
[----:B0-----:R-:W-:-:S03]  /*0aa0*/  MOV R5, UR9 ;  /* 0x0000000900057c02 */ /* 0x001fc60008000f00 */
[----:B------:R-:W-:-:S05]  /*0ab0*/  IMAD.WIDE R4, R7, 0x4, R4 ;  /* 0x0000000407047825 */ /* 0x000fca00078e0204 */
[----:B------:R-:W2:Y:S01]  /*0ac0*/  LDG.E R9, desc[UR10][R4.64+-0x20] ;  /* 0xffffe00a04097981 */ /* 0x000ea2000c1e1900 */
[----:B------:R-:W-:Y:S01]  /*0ad0*/  MOV R8, UR5 ;  /* 0x0000000500087c02 */ /* 0x000fe20008000f00 */
[----:B--2---:R-:W-:-:S04]  /*0ae0*/  FADD R9, R9, -R0 ;  /* 0x8000000009097221 */ /* 0x004fc80000000000 */
[----:B------:R-:W-:Y:S01]  /*0af0*/  FMUL R11, R9, 1.4426950216293334961 ;  /* 0x3fb8aa3b090b7820 */ /* 0x000fe20000400000 */
[----:B------:R-:W-:-:S04]  /*0b00*/  MOV R9, UR6 ;  /* 0x0000000600097c02 */ /* 0x000fc80008000f00 */
[----:B------:R-:W-:Y:S01]  /*0b10*/  FSETP.GEU.AND P0, PT, R11, -126, PT ;  /* 0xc2fc00000b00780b */ /* 0x000fe20003f0e000 */
[----:B------:R-:W-:-:S12]  /*0b20*/  IMAD.WIDE R8, R7, 0x4, R8 ;  /* 0x0000000407087825 */ /* 0x000fd800078e0208 */
[----:B------:R-:W-:-:S04]  /*0b30*/  @!P0 FMUL R11, R11, 0.5 ;  /* 0x3f0000000b0b8820 */ /* 0x000fc80000400000 */
[----:B------:R-:W0:Y:S02]  /*0b40*/  MUFU.EX2 R10, R11 ;  /* 0x0000000b000a7308 */ /* 0x000e240000000800 */
[----:B0-----:R-:W-:-:S05]  /*0b50*/  @!P0 FMUL R10, R10, R10 ;  /* 0x0000000a0a0a8220 */ /* 0x001fca0000400000 */
[----:B------:R0:W-:Y:S04]  /*0b60*/  STG.E desc[UR10][R8.64+-0x20], R10 ;  /* 0xffffe00a08007986 */ /* 0x0001e8000c10190a */
[----:B------:R-:W2:Y:S02]  /*0b70*/  LDG.E R13, desc[UR10][R4.64+-0x1c] ;  /* 0xffffe40a040d7981 */ /* 0x000ea4000c1e1900 */
[----:B--2---:R-:W-:-:S04]  /*0b80*/  FADD R13, R13, -R0 ;  /* 0x800000000d0d7221 */ /* 0x004fc80000000000 */
[----:B------:R-:W-:-:S05]  /*0b90*/  FMUL R12, R13, 1.4426950216293334961 ;  /* 0x3fb8aa3b0d0c7820 */ /* 0x000fca0000400000 */
[----:B------:R-:W-:-:S13]  /*0ba0*/  FSETP.GEU.AND P0, PT, R12, -126, PT ;  /* 0xc2fc00000c00780b */ /* 0x000fda0003f0e000 */
[----:B------:R-:W-:-:S04]  /*0bb0*/  @!P0 FMUL R12, R12, 0.5 ;  /* 0x3f0000000c0c8820 */ /* 0x000fc80000400000 */
[----:B------:R-:W1:Y:S02]  /*0bc0*/  MUFU.EX2 R11, R12 ;  /* 0x0000000c000b7308 */ /* 0x000e640000000800 */
[----:B-1----:R-:W-:-:S05]  /*0bd0*/  @!P0 FMUL R11, R11, R11 ;  /* 0x0000000b0b0b8220 */ /* 0x002fca0000400000 */
[----:B------:R-:W-:Y:S04]  /*0be0*/  STG.E desc[UR10][R8.64+-0x1c], R11 ;  /* 0xffffe40b08007986 */ /* 0x000fe8000c10190a */
        /* <DEDUP_REMOVED lines=23> */
[----:B------:R1:W-:Y:S04]  /*0d60*/  STG.E desc[UR10][R8.64+-0x10], R17 ;  /* 0xfffff01108007986 */ /* 0x0003e8000c10190a */
[----:B------:R-:W2:Y:S02]  /*0d70*/  LDG.E R19, desc[UR10][R4.64+-0xc] ;  /* 0xfffff40a04137981 */ /* 0x000ea4000c1e1900 */
[----:B--2---:R-:W-:-:S04]  /*0d80*/  FADD R19, R19, -R0 ;  /* 0x8000000013137221 */ /* 0x004fc80000000000 */
[----:B------:R-:W-:-:S05]  /*0d90*/  FMUL R19, R19, 1.4426950216293334961 ;  /* 0x3fb8aa3b13137820 */ /* 0x000fca0000400000 */
[----:B------:R-:W-:-:S13]  /*0da0*/  FSETP.GEU.AND P0, PT, R19, -126, PT ;  /* 0xc2fc00001300780b */ /* 0x000fda0003f0e000 */
[----:B------:R-:W-:-:S04]  /*0db0*/  @!P0 FMUL R19, R19, 0.5 ;  /* 0x3f00000013138820 */ /* 0x000fc80000400000 */
[----:B------:R-:W2:Y:S02]  /*0dc0*/  MUFU.EX2 R18, R19 ;  /* 0x0000001300127308 */ /* 0x000ea40000000800 */
[----:B--2---:R-:W-:-:S05]  /*0dd0*/  @!P0 FMUL R18, R18, R18 ;  /* 0x0000001212128220 */ /* 0x004fca0000400000 */
[----:B------:R-:W-:Y:S04]  /*0de0*/  STG.E desc[UR10][R8.64+-0xc], R18 ;  /* 0xfffff41208007986 */ /* 0x000fe8000c10190a */
[----:B------:R-:W2:Y:S02]  /*0df0*/  LDG.E R21, desc[UR10][R4.64+-0x8] ;  /* 0xfffff80a04157981 */ /* 0x000ea4000c1e1900 */
[----:B--2---:R-:W-:-:S04]  /*0e00*/  FADD R21, R21, -R0 ;  /* 0x8000000015157221 */ /* 0x004fc80000000000 */
[----:B------:R-:W-:-:S05]  /*0e10*/  FMUL R21, R21, 1.4426950216293334961 ;  /* 0x3fb8aa3b15157820 */ /* 0x000fca0000400000 */
[----:B------:R-:W-:-:S13]  /*0e20*/  FSETP.GEU.AND P0, PT, R21, -126, PT ;  /* 0xc2fc00001500780b */ /* 0x000fda0003f0e000 */
[----:B------:R-:W-:-:S04]  /*0e30*/  @!P0 FMUL R21, R21, 0.5 ;  /* 0x3f00000015158820 */ /* 0x000fc80000400000 */
[----:B------:R-:W2:Y:S02]  /*0e40*/  MUFU.EX2 R16, R21 ;  /* 0x0000001500107308 */ /* 0x000ea40000000800 */
[----:B--2---:R-:W-:-:S05]  /*0e50*/  @!P0 FMUL R16, R16, R16 ;  /* 0x0000001010108220 */ /* 0x004fca0000400000 */
[----:B------:R2:W-:Y:S04]  /*0e60*/  STG.E desc[UR10][R8.64+-0x8], R16 ;  /* 0xfffff81008007986 */ /* 0x0005e8000c10190a */
[----:B------:R-:W3:Y:S02]  /*0e70*/  LDG.E R19, desc[UR10][R4.64+-0x4] ;  /* 0xfffffc0a04137981 */ /* 0x000ee4000c1e1900 */
[----:B---3--:R-:W-:-:S04]  /*0e80*/  FADD R19, R19, -R0 ;  /* 0x8000000013137221 */ /* 0x008fc80000000000 */
[----:B------:R-:W-:-:S05]  /*0e90*/  FMUL R12, R19, 1.4426950216293334961 ;  /* 0x3fb8aa3b130c7820 */ /* 0x000fca0000400000 */
[----:B------:R-:W-:-:S13]  /*0ea0*/  FSETP.GEU.AND P0, PT, R12, -126, PT ;  /* 0xc2fc00000c00780b */ /* 0x000fda0003f0e000 */
[----:B------:R-:W-:-:S04]  /*0eb0*/  @!P0 FMUL R12, R12, 0.5 ;  /* 0x3f0000000c0c8820 */ /* 0x000fc80000400000 */
[----:B------:R-:W3:Y:S02]  /*0ec0*/  MUFU.EX2 R19, R12 ;  /* 0x0000000c00137308 */ /* 0x000ee40000000800 */
[----:B---3--:R-:W-:-:S05]  /*0ed0*/  @!P0 FMUL R19, R19, R19 ;  /* 0x0000001313138220 */ /* 0x008fca0000400000 */
[----:B------:R3:W-:Y:S04]  /*0ee0*/  STG.E desc[UR10][R8.64+-0x4], R19 ;  /* 0xfffffc1308007986 */ /* 0x0007e8000c10190a */
[----:B------:R-:W4:Y:S02]  /*0ef0*/  LDG.E R21, desc[UR10][R4.64] ;  /* 0x0000000a04157981 */ /* 0x000f24000c1e1900 */
[----:B----4-:R-:W-:-:S04]  /*0f00*/  FADD R21, R21, -R0 ;  /* 0x8000000015157221 */ /* 0x010fc80000000000 */
[----:B------:R-:W-:-:S05]  /*0f10*/  FMUL R21, R21, 1.4426950216293334961 ;  /* 0x3fb8aa3b15157820 */ /* 0x000fca0000400000 */
[----:B------:R-:W-:-:S13]  /*0f20*/  FSETP.GEU.AND P0, PT, R21, -126, PT ;  /* 0xc2fc00001500780b */ /* 0x000fda0003f0e000 */
[----:B------:R-:W-:-:S04]  /*0f30*/  @!P0 FMUL R21, R21, 0.5 ;  /* 0x3f00000015158820 */ /* 0x000fc80000400000 */
[----:B------:R-:W4:Y:S02]  /*0f40*/  MUFU.EX2 R14, R21 ;  /* 0x00000015000e7308 */ /* 0x000f240000000800 */
[----:B----4-:R-:W-:-:S05]  /*0f50*/  @!P0 FMUL R14, R14, R14 ;  /* 0x0000000e0e0e8220 */ /* 0x010fca0000400000 */
[----:B------:R-:W-:Y:S04]  /*0f60*/  STG.E desc[UR10][R8.64], R14 ;  /* 0x0000000e08007986 */ /* 0x000fe8000c10190a */
[----:B------:R-:W4:Y:S02]  /*0f70*/  LDG.E R23, desc[UR10][R4.64+0x4] ;  /* 0x0000040a04177981 */ /* 0x000f24000c1e1900 */
[----:B----4-:R-:W-:-:S04]  /*0f80*/  FADD R23, R23, -R0 ;  /* 0x8000000017177221 */ /* 0x010fc80000000000 */
[----:B------:R-:W-:-:S05]  /*0f90*/  FMUL R23, R23, 1.4426950216293334961 ;  /* 0x3fb8aa3b17177820 */ /* 0x000fca0000400000 */
[----:B------:R-:W-:-:S13]  /*0fa0*/  FSETP.GEU.AND P0, PT, R23, -126, PT ;  /* 0xc2fc00001700780b */ /* 0x000fda0003f0e000 */
[----:B------:R-:W-:-:S04]  /*0fb0*/  @!P0 FMUL R23, R23, 0.5 ;  /* 0x3f00000017178820 */ /* 0x000fc80000400000 */
[----:B------:R-:W4:Y:S02]  /*0fc0*/  MUFU.EX2 R12, R23 ;  /* 0x00000017000c7308 */ /* 0x000f240000000800 */
[----:B----4-:R-:W-:-:S05]  /*0fd0*/  @!P0 FMUL R12, R12, R12 ;  /* 0x0000000c0c0c8220 */ /* 0x010fca0000400000 */
[----:B------:R4:W-:Y:S04]  /*0fe0*/  STG.E desc[UR10][R8.64+0x4], R12 ;  /* 0x0000040c08007986 */ /* 0x0009e8000c10190a */
[----:B------:R-:W5:Y:S02]  /*0ff0*/  LDG.E R21, desc[UR10][R4.64+0x8] ;  /* 0x0000080a04157981 */ /* 0x000f64000c1e1900 */
[----:B-----5:R-:W-:-:S04]  /*1000*/  FADD R21, R21, -R0 ;  /* 0x8000000015157221 */ /* 0x020fc80000000000 */
[----:B------:R-:W-:-:S05]  /*1010*/  FMUL R21, R21, 1.4426950216293334961 ;  /* 0x3fb8aa3b15157820 */ /* 0x000fca0000400000 */
[----:B------:R-:W-:-:S13]  /*1020*/  FSETP.GEU.AND P0, PT, R21, -126, PT ;  /* 0xc2fc00001500780b */ /* 0x000fda0003f0e000 */
[----:B------:R-:W-:-:S04]  /*1030*/  @!P0 FMUL R21, R21, 0.5 ;  /* 0x3f00000015158820 */ /* 0x000fc80000400000 */
[----:B------:R-:W5:Y:S02]  /*1040*/  MUFU.EX2 R29, R21 ;  /* 0x00000015001d7308 */ /* 0x000f640000000800 */
[----:B-----5:R-:W-:-:S05]  /*1050*/  @!P0 FMUL R29, R29, R29 ;  /* 0x0000001d1d1d8220 */ /* 0x020fca0000400000 */
        /* <DEDUP_REMOVED lines=33> */
[----:B------:R-:W5:Y:S01]  /*1270*/  LDG.E R20, desc[UR10][R4.64+0x1c] ;  /* 0x00001c0a04147981 */ /* 0x000f62000c1e1900 */
[----:B0-----:R-:W-:Y:S01]  /*1280*/  FADD R10, R10, R3 ;  /* 0x000000030a0a7221 */ /* 0x001fe20000000000 */
[----:B------:R-:W-:Y:S01]  /*1290*/  UIADD3 UR12, UPT, UPT, UR12, 0x10, URZ ;  /* 0x000000100c0c7890 */ /* 0x000fe2000fffe0ff */
[----:B------:R-:W-:Y:S02]  /*12a0*/  IADD3 R7, PT, PT, R7, 0x10, RZ ;  /* 0x0000001007077810 */ /* 0x000fe40007ffe0ff */
[----:B------:R-:W-:Y:S01]  /*12b0*/  FADD R10, R10, R11 ;  /* 0x0000000b0a0a7221 */ /* 0x000fe20000000000 */
[----:B------:R-:W-:-:S03]  /*12c0*/  UISETP.NE.AND UP1, UPT, UR12, URZ, UPT ;  /* 0x000000ff0c00728c */ /* 0x000fc6000bf25270 */
[----:B------:R-:W-:-:S04]  /*12d0*/  FADD R10, R10, R13 ;  /* 0x0000000d0a0a7221 */ /* 0x000fc80000000000 */
[----:B------:R-:W-:-:S04]  /*12e0*/  FADD R10, R10, R15 ;  /* 0x0000000f0a0a7221 */ /* 0x000fc80000000000 */
[----:B-1----:R-:W-:-:S04]  /*12f0*/  FADD R17, R10, R17 ;  /* 0x000000110a117221 */ /* 0x002fc80000000000 */
[----:B------:R-:W-:-:S04]  /*1300*/  FADD R17, R17, R18 ;  /* 0x0000001211117221 */ /* 0x000fc80000000000 */
[----:B--2---:R-:W-:-:S04]  /*1310*/  FADD R16, R17, R16 ;  /* 0x0000001011107221 */ /* 0x004fc80000000000 */
[----:B---3--:R-:W-:-:S04]  /*1320*/  FADD R19, R16, R19 ;  /* 0x0000001310137221 */ /* 0x008fc80000000000 */
[----:B------:R-:W-:-:S04]  /*1330*/  FADD R19, R19, R14 ;  /* 0x0000000e13137221 */ /* 0x000fc80000000000 */
[----:B----4-:R-:W-:-:S04]  /*1340*/  FADD R12, R19, R12 ;  /* 0x0000000c130c7221 */ /* 0x010fc80000000000 */
[----:B------:R-:W-:-:S04]  /*1350*/  FADD R12, R12, R29 ;  /* 0x0000001d0c0c7221 */ /* 0x000fc80000000000 */
[----:B------:R-:W-:-:S04]  /*1360*/  FADD R12, R12, R27 ;  /* 0x0000001b0c0c7221 */ /* 0x000fc80000000000 */
[----:B------:R-:W-:-:S04]  /*1370*/  FADD R12, R12, R25 ;  /* 0x000000190c0c7221 */ /* 0x000fc80000000000 */
[----:B------:R-:W-:-:S04]  /*1380*/  FADD R12, R12, R23 ;  /* 0x000000170c0c7221 */ /* 0x000fc80000000000 */
[----:B------:R-:W-:Y:S01]  /*1390*/  FADD R12, R12, R21 ;  /* 0x000000150c0c7221 */ /* 0x000fe20000000000 */
[----:B-----5:R-:W-:-:S04]  /*13a0*/  FADD R20, R20, -R0 ;  /* 0x8000000014147221 */ /* 0x020fc80000000000 */
[----:B------:R-:W-:-:S05]  /*13b0*/  FMUL R20, R20, 1.4426950216293334961 ;  /* 0x3fb8aa3b14147820 */ /* 0x000fca0000400000 */
[----:B------:R-:W-:-:S13]  /*13c0*/  FSETP.GEU.AND P0, PT, R20, -126, PT ;  /* 0xc2fc00001400780b */ /* 0x000fda0003f0e000 */
[----:B------:R-:W-:-:S04]  /*13d0*/  @!P0 FMUL R20, R20, 0.5 ;  /* 0x3f00000014148820 */ /* 0x000fc80000400000 */
[----:B------:R-:W0:Y:S02]  /*13e0*/  MUFU.EX2 R5, R20 ;  /* 0x0000001400057308 */ /* 0x000e240000000800 */
[----:B0-----:R-:W-:-:S04]  /*13f0*/  @!P0 FMUL R5, R5, R5 ;  /* 0x0000000505058220 */ /* 0x001fc80000400000 */
[----:B------:R-:W-:Y:S01]  /*1400*/  FADD R3, R12, R5 ;  /* 0x000000050c037221 */ /* 0x000fe20000000000 */
[----:B------:R0:W-:Y:S01]  /*1410*/  STG.E desc[UR10][R8.64+0x1c], R5 ;  /* 0x00001c0508007986 */ /* 0x0001e2000c10190a */
[----:B------:R-:W-:Y:S05]  /*1420*/  BRA.U UP1, `(.L_x_8) ;  /* 0xfffffff501987547 */ /* 0x000fea000b83ffff */
.L_x_7:
[----:B------:R-:W-:Y:S05]  /*1430*/  BRA.U !UP0, `(.L_x_6) ;  /* 0x0000000908587547 */ /* 0x000fea000b800000 */
[----:B------:R-:W1:Y:S01]  /*1440*/  LDCU UR5, c[0x0][0x3a4] ;  /* 0x00007480ff0577ac */ /* 0x000e620008000800 */
[----:B------:R-:W-:Y:S02]  /*1450*/  UISETP.GE.U32.AND UP0, UPT, UR13, 0x8, UPT ;  /* 0x000000080d00788c */ /* 0x000fe4000bf06070 */
[----:B-1----:R-:W-:-:S04]  /*1460*/  ULOP3.LUT UR6, UR5, 0x7, URZ, 0xc0, !UPT ;  /* 0x0000000705067892 */ /* 0x002fc8000f8ec0ff */
[----:B------:R-:W-:-:S03]  /*1470*/  UISETP.NE.AND UP1, UPT, UR6, URZ, UPT ;  /* 0x000000ff0600728c */ /* 0x000fc6000bf25270 */
[----:B------:R-:W-:Y:S08]  /*1480*/  BRA.U !UP0, `(.L_x_9) ;  /* 0x0000000508387547 */ /* 0x000ff0000b800000 */
[----:B0-----:R-:W0:Y:S01]  /*1490*/  LDC.64 R4, c[0x0][0x380] ;  /* 0x0000e000ff047b82 */ /* 0x001e220000000a00 */
[----:B------:R-:W-:-:S07]  /*14a0*/  IADD3 R11, PT, PT, R2, UR4, RZ ;  /* 0x00000004020b7c10 */ /* 0x000fce000fffe0ff */
[----:B------:R-:W1:Y:S01]  /*14b0*/  LDC.64 R8, c[0x0][0x398] ;  /* 0x0000e600ff087b82 */ /* 0x000e620000000a00 */
[----:B0-----:R-:W-:-:S05]  /*14c0*/  IMAD.WIDE R4, R11, 0x4, R4 ;  /* 0x000000040b047825 */ /* 0x001fca00078e0204 */
[----:B------:R-:W2:Y:S01]  /*14d0*/  LDG.E R7, desc[UR10][R4.64] ;  /* 0x0000000a04077981 */ /* 0x000ea2000c1e1900 */
[----:B-1----:R-:W-:-:S04]  /*14e0*/  IMAD.WIDE R8, R11, 0x4, R8 ;  /* 0x000000040b087825 */ /* 0x002fc800078e0208 */
[----:B--2---:R-:W-:-:S04]  /*14f0*/  FADD R7, R7, -R0 ;  /* 0x8000000007077221 */ /* 0x004fc80000000000 */
[----:B------:R-:W-:-:S05]  /*1500*/  FMUL R10, R7, 1.4426950216293334961 ;  /* 0x3fb8aa3b070a7820 */ /* 0x000fca0000400000 */
[----:B------:R-:W-:-:S13]  /*1510*/  FSETP.GEU.AND P0, PT, R10, -126, PT ;  /* 0xc2fc00000a00780b */ /* 0x000fda0003f0e000 */
        /* <DEDUP_REMOVED lines=52> */
[----:B------:R-:W2:Y:S01]  /*1860*/  LDG.E R21, desc[UR10][R4.64+0x1c] ;  /* 0x00001c0a04157981 */ /* 0x000ea2000c1e1900 */
[----:B------:R-:W-:Y:S01]  /*1870*/  FADD R10, R3, R7 ;  /* 0x00000007030a7221 */ /* 0x000fe20000000000 */
[----:B------:R-:W-:-:S03]  /*1880*/  UIADD3 UR4, UPT, UPT, UR4, 0x8, URZ ;  /* 0x0000000804047890 */ /* 0x000fc6000fffe0ff */
[----:B------:R-:W-:-:S04]  /*1890*/  FADD R10, R10, R11 ;  /* 0x0000000b0a0a7221 */ /* 0x000fc80000000000 */
[----:B------:R-:W-:-:S04]  /*18a0*/  FADD R10, R10, R13 ;  /* 0x0000000d0a0a7221 */ /* 0x000fc80000000000 */
[----:B------:R-:W-:-:S04]  /*18b0*/  FADD R10, R10, R15 ;  /* 0x0000000f0a0a7221 */ /* 0x000fc80000000000 */
[----:B------:R-:W-:-:S04]  /*18c0*/  FADD R10, R10, R19 ;  /* 0x000000130a0a7221 */ /* 0x000fc80000000000 */
[----:B------:R-:W-:-:S04]  /*18d0*/  FADD R10, R10, R23 ;  /* 0x000000170a0a7221 */ /* 0x000fc80000000000 */
[----:B------:R-:W-:Y:S01]  /*18e0*/  FADD R10, R10, R25 ;  /* 0x000000190a0a7221 */ /* 0x000fe20000000000 */
[----:B--2---:R-:W-:-:S04]  /*18f0*/  FADD R21, R21, -R0 ;  /* 0x8000000015157221 */ /* 0x004fc80000000000 */
[----:B------:R-:W-:-:S05]  /*1900*/  FMUL R21, R21, 1.4426950216293334961 ;  /* 0x3fb8aa3b15157820 */ /* 0x000fca0000400000 */
[----:B------:R-:W-:-:S13]  /*1910*/  FSETP.GEU.AND P0, PT, R21, -126, PT ;  /* 0xc2fc00001500780b */ /* 0x000fda0003f0e000 */
[----:B------:R-:W-:-:S04]  /*1920*/  @!P0 FMUL R21, R21, 0.5 ;  /* 0x3f00000015158820 */ /* 0x000fc80000400000 */
[----:B------:R-:W0:Y:S02]  /*1930*/  MUFU.EX2 R27, R21 ;  /* 0x00000015001b7308 */ /* 0x000e240000000800 */
[----:B0-----:R-:W-:-:S04]  /*1940*/  @!P0 FMUL R27, R27, R27 ;  /* 0x0000001b1b1b8220 */ /* 0x001fc80000400000 */
[----:B------:R-:W-:Y:S01]  /*1950*/  FADD R3, R10, R27 ;  /* 0x0000001b0a037221 */ /* 0x000fe20000000000 */
[----:B------:R1:W-:Y:S06]  /*1960*/  STG.E desc[UR10][R8.64+0x1c], R27 ;  /* 0x00001c1b08007986 */ /* 0x0003ec000c10190a */
.L_x_9:
[----:B------:R-:W-:Y:S05]  /*1970*/  BRA.U !UP1, `(.L_x_6) ;  /* 0x0000000509087547 */ /* 0x000fea000b800000 */
[----:B------:R-:W-:Y:S02]  /*1980*/  UISETP.GE.U32.AND UP0, UPT, UR6, 0x4, UPT ;  /* 0x000000040600788c */ /* 0x000fe4000bf06070 */
[----:B------:R-:W-:-:S04]  /*1990*/  ULOP3.LUT UR5, UR5, 0x3, URZ, 0xc0, !UPT ;  /* 0x0000000305057892 */ /* 0x000fc8000f8ec0ff */
[----:B------:R-:W-:-:S03]  /*19a0*/  UISETP.NE.AND UP1, UPT, UR5, URZ, UPT ;  /* 0x000000ff0500728c */ /* 0x000fc6000bf25270 */
[----:B------:R-:W-:Y:S08]  /*19b0*/  BRA.U !UP0, `(.L_x_10) ;  /* 0x0000000108a87547 */ /* 0x000ff0000b800000 */
[----:B0-----:R-:W0:Y:S01]  /*19c0*/  LDC.64 R4, c[0x0][0x380] ;  /* 0x0000e000ff047b82 */ /* 0x001e220000000a00 */
[----:B-1----:R-:W-:-:S07]  /*19d0*/  IADD3 R11, PT, PT, R2, UR4, RZ ;  /* 0x00000004020b7c10 */ /* 0x002fce000fffe0ff */
        /* <DEDUP_REMOVED lines=11> */
[----:B------:R-:W3:Y:S02]  /*1a90*/  LDG.E R11, desc[UR10][R4.64+0x4] ;  /* 0x0000040a040b7981 */ /* 0x000ee4000c1e1900 */
[----:B---3--:R-:W-:-:S04]  /*1aa0*/  FADD R11, R11, -R0 ;  /* 0x800000000b0b7221 */ /* 0x008fc80000000000 */
        /* <DEDUP_REMOVED lines=14> */
[----:B------:R-:W3:Y:S01]  /*1b90*/  LDG.E R11, desc[UR10][R4.64+0xc] ;  /* 0x00000c0a040b7981 */ /* 0x000ee2000c1e1900 */
[----:B------:R-:W-:Y:S01]  /*1ba0*/  FADD R3, R3, R10 ;  /* 0x0000000a03037221 */ /* 0x000fe20000000000 */
[----:B------:R-:W-:-:S03]  /*1bb0*/  UIADD3 UR4, UPT, UPT, UR4, 0x4, URZ ;  /* 0x0000000404047890 */ /* 0x000fc6000fffe0ff */
[----:B------:R-:W-:-:S04]  /*1bc0*/  FADD R3, R3, R12 ;  /* 0x0000000c03037221 */ /* 0x000fc80000000000 */
[----:B------:R-:W-:Y:S01]  /*1bd0*/  FADD R3, R3, R13 ;  /* 0x0000000d03037221 */ /* 0x000fe20000000000 */
[----:B---3--:R-:W-:-:S04]  /*1be0*/  FADD R11, R11, -R0 ;  /* 0x800000000b0b7221 */ /* 0x008fc80000000000 */
[----:B------:R-:W-:-:S05]  /*1bf0*/  FMUL R11, R11, 1.4426950216293334961 ;  /* 0x3fb8aa3b0b0b7820 */ /* 0x000fca0000400000 */
[----:B------:R-:W-:-:S13]  /*1c00*/  FSETP.GEU.AND P0, PT, R11, -126, PT ;  /* 0xc2fc00000b00780b */ /* 0x000fda0003f0e000 */
[----:B------:R-:W-:-:S04]  /*1c10*/  @!P0 FMUL R11, R11, 0.5 ;  /* 0x3f0000000b0b8820 */ /* 0x000fc80000400000 */
[----:B------:R-:W0:Y:S02]  /*1c20*/  MUFU.EX2 R14, R11 ;  /* 0x0000000b000e7308 */ /* 0x000e240000000800 */
[----:B0-----:R-:W-:-:S04]  /*1c30*/  @!P0 FMUL R14, R14, R14 ;  /* 0x0000000e0e0e8220 */ /* 0x001fc80000400000 */
[----:B------:R-:W-:Y:S01]  /*1c40*/  FADD R3, R3, R14 ;  /* 0x0000000e03037221 */ /* 0x000fe20000000000 */
[----:B------:R2:W-:Y:S06]  /*1c50*/  STG.E desc[UR10][R8.64+0xc], R14 ;  /* 0x00000c0e08007986 */ /* 0x0005ec000c10190a */
.L_x_10:
[----:B------:R-:W-:Y:S05]  /*1c60*/  BRA.U !UP1, `(.L_x_6) ;  /* 0x00000001094c7547 */ /* 0x000fea000b800000 */
[----:B-12---:R-:W1:Y:S01]  /*1c70*/  LDC.64 R12, c[0x0][0x380] ;  /* 0x0000e000ff0c7b82 */ /* 0x006e620000000a00 */
[----:B------:R-:W-:Y:S01]  /*1c80*/  IADD3 R7, PT, PT, R2, UR4, RZ ;  /* 0x0000000402077c10 */ /* 0x000fe2000fffe0ff */
[----:B------:R-:W-:-:S06]  /*1c90*/  UIADD3 UR5, UPT, UPT, -UR5, URZ, URZ ;  /* 0x000000ff05057290 */ /* 0x000fcc000fffe1ff */
[----:B------:R-:W2:Y:S06]  /*1ca0*/  LDC.64 R10, c[0x0][0x398] ;  /* 0x0000e600ff0a7b82 */ /* 0x000eac0000000a00 */
.L_x_11:
[----:B01----:R-:W-:-:S06]  /*1cb0*/  IMAD.WIDE R8, R7, 0x4, R12 ;  /* 0x0000000407087825 */ /* 0x003fcc00078e020c */
[----:B---3--:R-:W3:Y:S01]  /*1cc0*/  LDG.E R9, desc[UR10][R8.64] ;  /* 0x0000000a08097981 */ /* 0x008ee2000c1e1900 */
[----:B------:R-:W-:-:S04]  /*1cd0*/  UIADD3 UR5, UPT, UPT, UR5, 0x1, URZ ;  /* 0x0000000105057890 */ /* 0x000fc8000fffe0ff */
[----:B------:R-:W-:Y:S01]  /*1ce0*/  UISETP.NE.AND UP0, UPT, UR5, URZ, UPT ;  /* 0x000000ff0500728c */ /* 0x000fe2000bf05270 */
[----:B---3--:R-:W-:-:S04]  /*1cf0*/  FADD R4, R9, -R0 ;  /* 0x8000000009047221 */ /* 0x008fc80000000000 */
[----:B------:R-:W-:Y:S01]  /*1d00*/  FMUL R14, R4, 1.4426950216293334961 ;  /* 0x3fb8aa3b040e7820 */ /* 0x000fe20000400000 */
[C---:B--2---:R-:W-:Y:S01]  /*1d10*/  IMAD.WIDE R4, R7.reuse, 0x4, R10 ;  /* 0x0000000407047825 */ /* 0x044fe200078e020a */
[----:B------:R-:W-:-:S03]  /*1d20*/  IADD3 R7, PT, PT, R7, 0x1, RZ ;  /* 0x0000000107077810 */ /* 0x000fc60007ffe0ff */
[----:B------:R-:W-:-:S13]  /*1d30*/  FSETP.GEU.AND P0, PT, R14, -126, PT ;  /* 0xc2fc00000e00780b */ /* 0x000fda0003f0e000 */
[----:B------:R-:W-:-:S04]  /*1d40*/  @!P0 FMUL R14, R14, 0.5 ;  /* 0x3f0000000e0e8820 */ /* 0x000fc80000400000 */
[----:B------:R-:W0:Y:S02]  /*1d50*/  MUFU.EX2 R15, R14 ;  /* 0x0000000e000f7308 */ /* 0x000e240000000800 */
[----:B0-----:R-:W-:-:S04]  /*1d60*/  @!P0 FMUL R15, R15, R15 ;  /* 0x0000000f0f0f8220 */ /* 0x001fc80000400000 */
[----:B------:R-:W-:Y:S01]  /*1d70*/  FADD R3, R15, R3 ;  /* 0x000000030f037221 */ /* 0x000fe20000000000 */
[----:B------:R3:W-:Y:S01]  /*1d80*/  STG.E desc[UR10][R4.64], R15 ;  /* 0x0000000f04007986 */ /* 0x0007e2000c10190a */
[----:B------:R-:W-:Y:S05]  /*1d90*/  BRA.U UP0, `(.L_x_11) ;  /* 0xfffffffd00c47547 */ /* 0x000fea000b83ffff */
.L_x_6:
[----:B------:R-:W4:Y:S02]  /*1da0*/  LDCU UR5, c[0x0][0x3a4] ;  /* 0x00007480ff0577ac */ /* 0x000f240008000800 */
[----:B----4-:R-:W-:-:S09]  /*1db0*/  UISETP.GE.AND UP0, UPT, UR5, 0x1, UPT ;  /* 0x000000010500788c */ /* 0x010fd2000bf06270 */
[----:B------:R-:W-:Y:S05]  /*1dc0*/  BRA.U !UP0, `(.L_x_12) ;  /* 0x0000001d08f87547 */ /* 0x000fea000b800000 */
[----:B------:R-:W-:Y:S02]  /*1dd0*/  UISETP.GE.U32.AND UP0, UPT, UR5, 0x10, UPT ;  /* 0x000000100500788c */ /* 0x000fe4000bf06070 */
[----:B------:R-:W-:Y:S01]  /*1de0*/  ULOP3.LUT UR8, UR5, 0xf, URZ, 0xc0, !UPT ;  /* 0x0000000f05087892 */ /* 0x000fe2000f8ec0ff */
[----:B------:R-:W-:-:S06]  /*1df0*/  UMOV UR4, URZ ;  /* 0x000000ff00047c82 */ /* 0x000fcc0008000000 */
[----:B------:R-:W-:Y:S05]  /*1e00*/  BRA.U !UP0, `(.L_x_13) ;  /* 0x0000001108307547 */ /* 0x000fea000b800000 */
[----:B------:R-:W4:Y:S01]  /*1e10*/  LDCU.64 UR6, c[0x0][0x398] ;  /* 0x00007300ff0677ac */ /* 0x000f220008000a00 */
[----:B-1----:R-:W-:Y:S01]  /*1e20*/  MOV R7, R2 ;  /* 0x0000000200077202 */ /* 0x002fe20000000f00 */
[----:B------:R-:W-:-:S04]  /*1e30*/  ULOP3.LUT UR4, UR5, 0x7ffffff0, URZ, 0xc0, !UPT ;  /* 0x7ffffff005047892 */ /* 0x000fc8000f8ec0ff */
[----:B------:R-:W-:Y:S02]  /*1e40*/  UIADD3 UR5, UPT, UPT, -UR4, URZ, URZ ;  /* 0x000000ff04057290 */ /* 0x000fe4000fffe1ff */
[----:B----4-:R-:W-:-:S04]  /*1e50*/  UIADD3 UR6, UP0, UPT, UR6, 0x20, URZ ;  /* 0x0000002006067890 */ /* 0x010fc8000ff1e0ff */
[----:B------:R-:W-:-:S12]  /*1e60*/  UIADD3.X UR7, UPT, UPT, URZ, UR7, URZ, UP0, !UPT ;  /* 0x00000007ff077290 */ /* 0x000fd800087fe4ff */
.L_x_46:
[----:B---34-:R-:W-:Y:S02]  /*1e70*/  MOV R4, UR6 ;  /* 0x0000000600047c02 */ /* 0x018fe40008000f00 */
[----:B0-----:R-:W-:-:S03]  /*1e80*/  MOV R5, UR7 ;  /* 0x0000000700057c02 */ /* 0x001fc60008000f00 */
[----:B------:R-:W-:-:S05]  /*1e90*/  IMAD.WIDE R4, R7, 0x4, R4 ;  /* 0x0000000407047825 */ /* 0x000fca00078e0204 */
[----:B------:R-:W3:Y:S01]  /*1ea0*/  LDG.E R0, desc[UR10][R4.64+-0x20] ;  /* 0xffffe00a04007981 */ /* 0x000ee2000c1e1900 */
[----:B--2---:R-:W0:Y:S01]  /*1eb0*/  MUFU.RCP R8, R3 ;  /* 0x0000000300087308 */ /* 0x004e220000001000 */
[----:B------:R-:W-:Y:S01]  /*1ec0*/  UIADD3 UR5, UPT, UPT, UR5, 0x10, URZ ;  /* 0x0000001005057890 */ /* 0x000fe2000fffe0ff */
[----:B------:R-:W-:Y:S03]  /*1ed0*/  BSSY.RECONVERGENT B2, `(.L_x_14) ;  /* 0x000000c000027945 */ /* 0x000fe60003800200 */
[----:B------:R-:W-:Y:S01]  /*1ee0*/  UISETP.NE.AND UP0, UPT, UR5, URZ, UPT ;  /* 0x000000ff0500728c */ /* 0x000fe2000bf05270 */
[----:B0-----:R-:W-:-:S04]  /*1ef0*/  FFMA R9, R8, -R3, 1 ;  /* 0x3f80000008097423 */ /* 0x001fc80000000803 */
[----:B------:R-:W-:Y:S01]  /*1f00*/  FFMA R9, R8, R9, R8 ;  /* 0x0000000908097223 */ /* 0x000fe20000000008 */
[----:B---3--:R-:W0:Y:S03]  /*1f10*/  FCHK P0, R0, R3 ;  /* 0x0000000300007302 */ /* 0x008e260000000000 */
[----:B------:R-:W-:-:S04]  /*1f20*/  FFMA R8, R0, R9, RZ ;  /* 0x0000000900087223 */ /* 0x000fc800000000ff */
[----:B------:R-:W-:-:S04]  /*1f30*/  FFMA R10, R8, -R3, R0 ;  /* 0x80000003080a7223 */ /* 0x000fc80000000000 */
[----:B------:R-:W-:Y:S01]  /*1f40*/  FFMA R9, R9, R10, R8 ;  /* 0x0000000a09097223 */ /* 0x000fe20000000008 */
[----:B0-----:R-:W-:Y:S06]  /*1f50*/  @!P0 BRA `(.L_x_15) ;  /* 0x00000000000c8947 */ /* 0x001fec0003800000 */
[----:B------:R-:W-:-:S07]  /*1f60*/  MOV R10, 0x1f80 ;  /* 0x00001f80000a7802 */ /* 0x000fce0000000f00 */
[----:B------:R-:W-:Y:S05]  /*1f70*/  CALL.REL.NOINC `($__internal_0_$__cuda_sm3x_div_rn_noftz_f32_slowpath) ;  /* 0x0000002000247944 */ /* 0x000fea0003c00000 */
[----:B------:R-:W-:-:S07]  /*1f80*/  MOV R9, R0 ;  /* 0x0000000000097202 */ /* 0x000fce0000000f00 */
.L_x_15:
[----:B------:R-:W-:Y:S05]  /*1f90*/  BSYNC.RECONVERGENT B2 ;  /* 0x0000000000027941 */ /* 0x000fea0003800200 */
.L_x_14:
[----:B------:R-:W2:Y:S01]  /*1fa0*/  LDG.E R13, desc[UR10][R4.64+-0x1c] ;  /* 0xffffe40a040d7981 */ /* 0x000ea2000c1e1900 */
[----:B------:R-:W0:Y:S01]  /*1fb0*/  MUFU.RCP R0, R3 ;  /* 0x0000000300007308 */ /* 0x000e220000001000 */
[----:B------:R-:W-:Y:S02]  /*1fc0*/  BSSY.RECONVERGENT B2, `(.L_x_16) ;  /* 0x000000d000027945 */ /* 0x000fe40003800200 */
[----:B------:R1:W-:Y:S01]  /*1fd0*/  STG.E desc[UR10][R4.64+-0x20], R9 ;  /* 0xffffe00904007986 */ /* 0x0003e2000c10190a */
[----:B0-----:R-:W-:-:S04]  /*1fe0*/  FFMA R11, R0, -R3, 1 ;  /* 0x3f800000000b7423 */ /* 0x001fc80000000803 */
[----:B------:R-:W-:Y:S01]  /*1ff0*/  FFMA R0, R0, R11, R0 ;  /* 0x0000000b00007223 */ /* 0x000fe20000000000 */
[----:B--2---:R-:W0:Y:S03]  /*2000*/  FCHK P0, R13, R3 ;  /* 0x000000030d007302 */ /* 0x004e260000000000 */
[----:B------:R-:W-:-:S04]  /*2010*/  FFMA R8, R0, R13, RZ ;  /* 0x0000000d00087223 */ /* 0x000fc800000000ff */
[----:B------:R-:W-:-:S04]  /*2020*/  FFMA R11, R8, -R3, R13 ;  /* 0x80000003080b7223 */ /* 0x000fc8000000000d */
[----:B------:R-:W-:Y:S01]  /*2030*/  FFMA R11, R0, R11, R8 ;  /* 0x0000000b000b7223 */ /* 0x000fe20000000008 */
[----:B01----:R-:W-:Y:S06]  /*2040*/  @!P0 BRA `(.L_x_17) ;  /* 0x0000000000108947 */ /* 0x003fec0003800000 */
[----:B------:R-:W-:Y:S02]  /*2050*/  MOV R0, R13 ;  /* 0x0000000d00007202 */ /* 0x000fe40000000f00 */
[----:B------:R-:W-:-:S07]  /*2060*/  MOV R10, 0x2080 ;  /* 0x00002080000a7802 */ /* 0x000fce0000000f00 */
[----:B------:R-:W-:Y:S05]  /*2070*/  CALL.REL.NOINC `($__internal_0_$__cuda_sm3x_div_rn_noftz_f32_slowpath) ;  /* 0x0000001c00e47944 */ /* 0x000fea0003c00000 */
[----:B------:R-:W-:-:S07]  /*2080*/  MOV R11, R0 ;  /* 0x00000000000b7202 */ /* 0x000fce0000000f00 */
.L_x_17:
[----:B------:R-:W-:Y:S05]  /*2090*/  BSYNC.RECONVERGENT B2 ;  /* 0x0000000000027941 */ /* 0x000fea0003800200 */
.L_x_16:
        /* <DEDUP_REMOVED lines=15> */
.L_x_19:
[----:B------:R-:W-:Y:S05]  /*2190*/  BSYNC.RECONVERGENT B2 ;  /* 0x0000000000027941 */ /* 0x000fea0003800200 */
.L_x_18:
        /* <DEDUP_REMOVED lines=15> */
.L_x_21:
[----:B------:R-:W-:Y:S05]  /*2290*/  BSYNC.RECONVERGENT B2 ;  /* 0x0000000000027941 */ /* 0x000fea0003800200 */
.L_x_20:
        /* <DEDUP_REMOVED lines=15> */
.L_x_23:
[----:B------:R-:W-:Y:S05]  /*2390*/  BSYNC.RECONVERGENT B2 ;  /* 0x0000000000027941 */ /* 0x000fea0003800200 */
.L_x_22:
        /* <DEDUP_REMOVED lines=15> */
.L_x_25:
[----:B------:R-:W-:Y:S05]  /*2490*/  BSYNC.RECONVERGENT B2 ;  /* 0x0000000000027941 */ /* 0x000fea0003800200 */
.L_x_24:
        /* <DEDUP_REMOVED lines=15> */
.L_x_27:
[----:B------:R-:W-:Y:S05]  /*2590*/  BSYNC.RECONVERGENT B2 ;  /* 0x0000000000027941 */ /* 0x000fea0003800200 */
.L_x_26:
        /* <DEDUP_REMOVED lines=15> */
.L_x_29:
[----:B------:R-:W-:Y:S05]  /*2690*/  BSYNC.RECONVERGENT B2 ;  /* 0x0000000000027941 */ /* 0x000fea0003800200 */
.L_x_28:
        /* <DEDUP_REMOVED lines=15> */
.L_x_31:
[----:B------:R-:W-:Y:S05]  /*2790*/  BSYNC.RECONVERGENT B2 ;  /* 0x0000000000027941 */ /* 0x000fea0003800200 */
.L_x_30:
        /* <DEDUP_REMOVED lines=15> */
.L_x_33:
[----:B------:R-:W-:Y:S05]  /*2890*/  BSYNC.RECONVERGENT B2 ;  /* 0x0000000000027941 */ /* 0x000fea0003800200 */
.L_x_32:
        /* <DEDUP_REMOVED lines=15> */
.L_x_35:
[----:B------:R-:W-:Y:S05]  /*2990*/  BSYNC.RECONVERGENT B2 ;  /* 0x0000000000027941 */ /* 0x000fea0003800200 */
.L_x_34:
        /* <DEDUP_REMOVED lines=15> */
.L_x_37:
[----:B------:R-:W-:Y:S05]  /*2a90*/  BSYNC.RECONVERGENT B2 ;  /* 0x0000000000027941 */ /* 0x000fea0003800200 */
.L_x_36:
        /* <DEDUP_REMOVED lines=15> */
.L_x_39:
[----:B------:R-:W-:Y:S05]  /*2b90*/  BSYNC.RECONVERGENT B2 ;  /* 0x0000000000027941 */ /* 0x000fea0003800200 */
.L_x_38:
        /* <DEDUP_REMOVED lines=15> */
.L_x_41:
[----:B------:R-:W-:Y:S05]  /*2c90*/  BSYNC.RECONVERGENT B2 ;  /* 0x0000000000027941 */ /* 0x000fea0003800200 */
.L_x_40:
        /* <DEDUP_REMOVED lines=15> */
.L_x_43:
[----:B------:R-:W-:Y:S05]  /*2d90*/  BSYNC.RECONVERGENT B2 ;  /* 0x0000000000027941 */ /* 0x000fea0003800200 */
.L_x_42:
        /* <DEDUP_REMOVED lines=15> */
.L_x_45:
[----:B------:R-:W-:Y:S05]  /*2e90*/  BSYNC.RECONVERGENT B2 ;  /* 0x0000000000027941 */ /* 0x000fea0003800200 */
.L_x_44:
[----:B------:R4:W-:Y:S01]  /*2ea0*/  STG.E desc[UR10][R4.64+0x1c], R11 ;  /* 0x00001c0b04007986 */ /* 0x0009e2000c10190a */
[----:B------:R-:W-:Y:S01]  /*2eb0*/  IADD3 R7, PT, PT, R7, 0x10, RZ ;  /* 0x0000001007077810 */ /* 0x000fe20007ffe0ff */
[----:B------:R-:W-:Y:S06]  /*2ec0*/  BRA.U UP0, `(.L_x_46) ;  /* 0xffffffed00e87547 */ /* 0x000fec000b83ffff */
.L_x_13:
[----:B------:R-:W-:-:S09]  /*2ed0*/  UISETP.NE.AND UP0, UPT, UR8, URZ, UPT ;  /* 0x000000ff0800728c */ /* 0x000fd2000bf05270 */
[----:B------:R-:W-:Y:S05]  /*2ee0*/  BRA.U !UP0, `(.L_x_12) ;  /* 0x0000000d08b07547 */ /* 0x000fea000b800000 */
[----:B------:R-:W5:Y:S01]  /*2ef0*/  LDCU UR5, c[0x0][0x3a4] ;  /* 0x00007480ff0577ac */ /* 0x000f620008000800 */
[----:B------:R-:W-:Y:S02]  /*2f00*/  UISETP.GE.U32.AND UP0, UPT, UR8, 0x8, UPT ;  /* 0x000000080800788c */ /* 0x000fe4000bf06070 */
[----:B-----5:R-:W-:-:S07]  /*2f10*/  ULOP3.LUT UR5, UR5, 0x7, URZ, 0xc0, !UPT ;  /* 0x0000000705057892 */ /* 0x020fce000f8ec0ff */
[----:B------:R-:W-:Y:S05]  /*2f20*/  BRA.U !UP0, `(.L_x_47) ;  /* 0x0000000908107547 */ /* 0x000fea000b800000 */
[----:B0--34-:R-:W0:Y:S01]  /*2f30*/  LDC.64 R4, c[0x0][0x398] ;  /* 0x0000e600ff047b82 */ /* 0x019e220000000a00 */
[----:B-1----:R-:W-:-:S05]  /*2f40*/  IADD3 R7, PT, PT, R2, UR4, RZ ;  /* 0x0000000402077c10 */ /* 0x002fca000fffe0ff */
[----:B0-----:R-:W-:-:S05]  /*2f50*/  IMAD.WIDE R4, R7, 0x4, R4 ;  /* 0x0000000407047825 */ /* 0x001fca00078e0204 */
[----:B--2---:R-:W2:Y:S01]  /*2f60*/  LDG.E R10, desc[UR10][R4.64] ;  /* 0x0000000a040a7981 */ /* 0x004ea2000c1e1900 */
[----:B------:R-:W0:Y:S01]  /*2f70*/  MUFU.RCP R0, R3 ;  /* 0x0000000300007308 */ /* 0x000e220000001000 */
[----:B------:R-:W-:Y:S01]  /*2f80*/  BSSY.RECONVERGENT B2, `(.L_x_48) ;  /* 0x000000c000027945 */ /* 0x000fe20003800200 */
[----:B0-----:R-:W-:-:S04]  /*2f90*/  FFMA R7, R0, -R3, 1 ;  /* 0x3f80000000077423 */ /* 0x001fc80000000803 */
[----:B------:R-:W-:Y:S02]  /*2fa0*/  FFMA R0, R0, R7, R0 ;  /* 0x0000000700007223 */ /* 0x000fe40000000000 */
[----:B--2---:R-:W0:Y:S02]  /*2fb0*/  FCHK P0, R10, R3 ;  /* 0x000000030a007302 */ /* 0x004e240000000000 */
[----:B------:R-:W-:-:S04]  /*2fc0*/  FFMA R7, R0, R10, RZ ;  /* 0x0000000a00077223 */ /* 0x000fc800000000ff */
[----:B------:R-:W-:-:S04]  /*2fd0*/  FFMA R8, R7, -R3, R10 ;  /* 0x8000000307087223 */ /* 0x000fc8000000000a */
[----:B------:R-:W-:Y:S01]  /*2fe0*/  FFMA R7, R0, R8, R7 ;  /* 0x0000000800077223 */ /* 0x000fe20000000007 */
[----:B0-----:R-:W-:Y:S06]  /*2ff0*/  @!P0 BRA `(.L_x_49) ;  /* 0x0000000000108947 */ /* 0x001fec0003800000 */
[----:B------:R-:W-:Y:S02]  /*3000*/  MOV R0, R10 ;  /* 0x0000000a00007202 */ /* 0x000fe40000000f00 */
[----:B------:R-:W-:-:S07]  /*3010*/  MOV R10, 0x3030 ;  /* 0x00003030000a7802 */ /* 0x000fce0000000f00 */
[----:B------:R-:W-:Y:S05]  /*3020*/  CALL.REL.NOINC `($__internal_0_$__cuda_sm3x_div_rn_noftz_f32_slowpath) ;  /* 0x0000000c00f87944 */ /* 0x000fea0003c00000 */
[----:B------:R-:W-:-:S07]  /*3030*/  MOV R7, R0 ;  /* 0x0000000000077202 */ /* 0x000fce0000000f00 */
.L_x_49:
[----:B------:R-:W-:Y:S05]  /*3040*/  BSYNC.RECONVERGENT B2 ;  /* 0x0000000000027941 */ /* 0x000fea0003800200 */
.L_x_48:
        /* <DEDUP_REMOVED lines=15> */
.L_x_51:
[----:B------:R-:W-:Y:S05]  /*3140*/  BSYNC.RECONVERGENT B2 ;  /* 0x0000000000027941 */ /* 0x000fea0003800200 */
.L_x_50:
        /* <DEDUP_REMOVED lines=15> */
.L_x_53:
[----:B------:R-:W-:Y:S05]  /*3240*/  BSYNC.RECONVERGENT B2 ;  /* 0x0000000000027941 */ /* 0x000fea0003800200 */
.L_x_52:
        /* <DEDUP_REMOVED lines=15> */
.L_x_55:
[----:B------:R-:W-:Y:S05]  /*3340*/  BSYNC.RECONVERGENT B2 ;  /* 0x0000000000027941 */ /* 0x000fea0003800200 */
.L_x_54:
        /* <DEDUP_REMOVED lines=15> */
.L_x_57:
[----:B------:R-:W-:Y:S05]  /*3440*/  BSYNC.RECONVERGENT B2 ;  /* 0x0000000000027941 */ /* 0x000fea0003800200 */
.L_x_56:
        /* <DEDUP_REMOVED lines=15> */
.L_x_59:
[----:B------:R-:W-:Y:S05]  /*3540*/  BSYNC.RECONVERGENT B2 ;  /* 0x0000000000027941 */ /* 0x000fea0003800200 */
.L_x_58:
        /* <DEDUP_REMOVED lines=15> */
.L_x_61:
[----:B------:R-:W-:Y:S05]  /*3640*/  BSYNC.RECONVERGENT B2 ;  /* 0x0000000000027941 */ /* 0x000fea0003800200 */
.L_x_60:
        /* <DEDUP_REMOVED lines=15> */
.L_x_63:
[----:B------:R-:W-:Y:S05]  /*3740*/  BSYNC.RECONVERGENT B2 ;  /* 0x0000000000027941 */ /* 0x000fea0003800200 */
.L_x_62:
[----:B------:R0:W-:Y:S01]  /*3750*/  STG.E desc[UR10][R4.64+0x1c], R9 ;  /* 0x00001c0904007986 */ /* 0x0001e2000c10190a */
[----:B------:R-:W-:-:S12]  /*3760*/  UIADD3 UR4, UPT, UPT, UR4, 0x8, URZ ;  /* 0x0000000804047890 */ /* 0x000fd8000fffe0ff */
.L_x_47:
        /* <DEDUP_REMOVED lines=23> */
.L_x_66:
[----:B------:R-:W-:Y:S05]  /*38e0*/  BSYNC.RECONVERGENT B2 ;  /* 0x0000000000027941 */ /* 0x000fea0003800200 */
.L_x_65:
        /* <DEDUP_REMOVED lines=15> */
.L_x_68:
[----:B------:R-:W-:Y:S05]  /*39e0*/  BSYNC.RECONVERGENT B2 ;  /* 0x0000000000027941 */ /* 0x000fea0003800200 */
.L_x_67:
        /* <DEDUP_REMOVED lines=15> */
.L_x_70:
[----:B------:R-:W-:Y:S05]  /*3ae0*/  BSYNC.RECONVERGENT B2 ;  /* 0x0000000000027941 */ /* 0x000fea0003800200 */
.L_x_69:
        /* <DEDUP_REMOVED lines=15> */
.L_x_72:
[----:B------:R-:W-:Y:S05]  /*3be0*/  BSYNC.RECONVERGENT B2 ;  /* 0x0000000000027941 */ /* 0x000fea0003800200 */
.L_x_71:
[----:B------:R0:W-:Y:S01]  /*3bf0*/  STG.E desc[UR10][R4.64+0xc], R9 ;  /* 0x00000c0904007986 */ /* 0x0001e2000c10190a */
[----:B------:R-:W-:-:S12]  /*3c00*/  UIADD3 UR4, UPT, UPT, UR4, 0x4, URZ ;  /* 0x0000000404047890 */ /* 0x000fd8000fffe0ff */
.L_x_64:
[----:B------:R-:W-:-:S09]  /*3c10*/  UISETP.NE.AND UP0, UPT, UR6, URZ, UPT ;  /* 0x000000ff0600728c */ /* 0x000fd2000bf05270 */
[----:B------:R-:W-:Y:S05]  /*3c20*/  BRA.U !UP0, `(.L_x_12) ;  /* 0x0000000108607547 */ /* 0x000fea000b800000 */
[----:B012---:R-:W0:Y:S01]  /*3c30*/  LDC.64 R8, c[0x0][0x398] ;  /* 0x0000e600ff087b82 */ /* 0x007e220000000a00 */
[----:B------:R-:W-:Y:S01]  /*3c40*/  IADD3 R7, PT, PT, R2, UR4, RZ ;  /* 0x0000000402077c10 */ /* 0x000fe2000fffe0ff */
[----:B------:R-:W-:-:S12]  /*3c50*/  UIADD3 UR7, UPT, UPT, -UR6, URZ, URZ ;  /* 0x000000ff06077290 */ /* 0x000fd8000fffe1ff */
.L_x_75:
[----:B0--34-:R-:W-:-:S05]  /*3c60*/  IMAD.WIDE R4, R7, 0x4, R8 ;  /* 0x0000000407047825 */ /* 0x019fca00078e0208 */
[----:B------:R-:W2:Y:S01]  /*3c70*/  LDG.E R13, desc[UR10][R4.64] ;  /* 0x0000000a040d7981 */ /* 0x000ea2000c1e1900 */
[----:B------:R-:W0:Y:S01]  /*3c80*/  MUFU.RCP R0, R3 ;  /* 0x0000000300007308 */ /* 0x000e220000001000 */
[----:B------:R-:W-:Y:S01]  /*3c90*/  UIADD3 UR7, UPT, UPT, UR7, 0x1, URZ ;  /* 0x0000000107077890 */ /* 0x000fe2000fffe0ff */
[----:B------:R-:W-:Y:S03]  /*3ca0*/  BSSY.RECONVERGENT B2, `(.L_x_73) ;  /* 0x000000d000027945 */ /* 0x000fe60003800200 */
[----:B------:R-:W-:Y:S01]  /*3cb0*/  UISETP.NE.AND UP0, UPT, UR7, URZ, UPT ;  /* 0x000000ff0700728c */ /* 0x000fe2000bf05270 */
[----:B0-----:R-:W-:-:S04]  /*3cc0*/  FFMA R11, R0, -R3, 1 ;  /* 0x3f800000000b7423 */ /* 0x001fc80000000803 */
[----:B------:R-:W-:Y:S01]  /*3cd0*/  FFMA R0, R0, R11, R0 ;  /* 0x0000000b00007223 */ /* 0x000fe20000000000 */
[----:B--2---:R-:W0:Y:S03]  /*3ce0*/  FCHK P0, R13, R3 ;  /* 0x000000030d007302 */ /* 0x004e260000000000 */
        /* <DEDUP_REMOVED lines=8> */
.L_x_74:
[----:B------:R-:W-:Y:S05]  /*3d70*/  BSYNC.RECONVERGENT B2 ;  /* 0x0000000000027941 */ /* 0x000fea0003800200 */
.L_x_73:
[----:B------:R0:W-:Y:S01]  /*3d80*/  STG.E desc[UR10][R4.64], R11 ;  /* 0x0000000b04007986 */ /* 0x0001e2000c10190a */
[----:B------:R-:W-:Y:S01]  /*3d90*/  IADD3 R7, PT, PT, R7, 0x1, RZ ;  /* 0x0000000107077810 */ /* 0x000fe20007ffe0ff */
[----:B------:R-:W-:Y:S06]  /*3da0*/  BRA.U UP0, `(.L_x_75) ;  /* 0xfffffffd00ac7547 */ /* 0x000fec000b83ffff */
.L_x_12:
[----:B0--34-:R-:W0:Y:S08]  /*3db0*/  LDC.64 R4, c[0x0][0x388] ;  /* 0x0000e200ff047b82 */ /* 0x019e300000000a00 */
[----:B-12---:R-:W1:Y:S01]  /*3dc0*/  LDC.64 R8, c[0x0][0x398] ;  /* 0x0000e600ff087b82 */ /* 0x006e620000000a00 */
[----:B0-----:R-:W-:-:S06]  /*3dd0*/  IMAD.WIDE R4, R6, 0x4, R4 ;  /* 0x0000000406047825 */ /* 0x001fcc00078e0204 */
[----:B------:R-:W2:Y:S02]  /*3de0*/  LDG.E R5, desc[UR10][R4.64] ;  /* 0x0000000a04057981 */ /* 0x000ea4000c1e1900 */
[----:B--2---:R-:W-:-:S05]  /*3df0*/  IADD3 R3, PT, PT, R2, R5, RZ ;  /* 0x0000000502037210 */ /* 0x004fca0007ffe0ff */
[----:B-1----:R-:W-:-:S06]  /*3e00*/  IMAD.WIDE R2, R3, 0x4, R8 ;  /* 0x0000000403027825 */ /* 0x002fcc00078e0208 */
[----:B------:R-:W2:Y:S01]  /*3e10*/  LDG.E R2, desc[UR10][R2.64] ;  /* 0x0000000a02027981 */ /* 0x000ea2000c1e1900 */
[----:B------:R-:W-:Y:S02]  /*3e20*/  HFMA2 R5, -RZ, RZ, 1.5048828125, 33.21875 ;  /* 0x3e055027ff057431 */ /* 0x000fe400000001ff */
[----:B--2---:R-:W-:Y:S02]  /*3e30*/  FADD R0, R2, 1.00000001335143196e-10 ;  /* 0x2edbe6ff02007421 */ /* 0x004fe40000000000 */
[----:B------:R-:W0:Y:S03]  /*3e40*/  LDC.64 R2, c[0x0][0x390] ;  /* 0x0000e400ff027b82 */ /* 0x000e260000000a00 */
[----:B------:R-:W-:-:S04]  /*3e50*/  FSETP.GEU.AND P0, PT, R0, 1.175494350822287508e-38, PT ;  /* 0x008000000000780b */ /* 0x000fc80003f0e000 */
[----:B------:R-:W-:-:S09]  /*3e60*/  FSEL R4, RZ, -23, P0 ;  /* 0xc1b80000ff047808 */ /* 0x000fd20000000000 */
[----:B------:R-:W-:-:S05]  /*3e70*/  @!P0 FMUL R0, R0, 8388608 ;  /* 0x4b00000000008820 */ /* 0x000fca0000400000 */
[C---:B------:R-:W-:Y:S02]  /*3e80*/  IADD3 R7, PT, PT, R0.reuse, -0x3f2aaaab, RZ ;  /* 0xc0d5555500077810 */ /* 0x040fe40007ffe0ff */
[----:B------:R-:W-:Y:S01]  /*3e90*/  ISETP.GT.U32.AND P0, PT, R0, 0x7f7fffff, PT ;  /* 0x7f7fffff0000780c */ /* 0x000fe20003f04070 */
[----:B0-----:R-:W-:Y:S01]  /*3ea0*/  IMAD.WIDE R2, R6, 0x4, R2 ;  /* 0x0000000406027825 */ /* 0x001fe200078e0202 */
[----:B------:R-:W-:-:S04]  /*3eb0*/  LOP3.LUT R7, R7, 0xff800000, RZ, 0xc0, !PT ;  /* 0xff80000007077812 */ /* 0x000fc800078ec0ff */
[-C--:B------:R-:W-:Y:S02]  /*3ec0*/  IADD3 R8, PT, PT, R0, -R7.reuse, RZ ;  /* 0x8000000700087210 */ /* 0x080fe40007ffe0ff */
[----:B------:R-:W-:-:S03]  /*3ed0*/  I2FP.F32.S32 R7, R7 ;  /* 0x0000000700077245 */ /* 0x000fc60000201400 */
[----:B------:R-:W-:Y:S02]  /*3ee0*/  FADD R8, R8, -1 ;  /* 0xbf80000008087421 */ /* 0x000fe40000000000 */
[----:B------:R-:W-:Y:S01]  /*3ef0*/  FFMA R4, R7, 1.1920928955078125e-07, R4 ;  /* 0x3400000007047823 */ /* 0x000fe20000000004 */
[----:B------:R-:W-:Y:S01]  /*3f00*/  MOV R7, 0x7f800000 ;  /* 0x7f80000000077802 */ /* 0x000fe20000000f00 */
[----:B------:R-:W-:-:S04]  /*3f10*/  FFMA R5, R8, -R5, 0.14084610342979431152 ;  /* 0x3e1039f608057423 */ /* 0x000fc80000000805 */
[----:B------:R-:W-:-:S04]  /*3f20*/  FFMA R5, R8, R5, -0.12148627638816833496 ;  /* 0xbdf8cdcc08057423 */ /* 0x000fc80000000005 */
[----:B------:R-:W-:-:S04]  /*3f30*/  FFMA R5, R8, R5, 0.13980610668659210205 ;  /* 0x3e0f295508057423 */ /* 0x000fc80000000005 */
[----:B------:R-:W-:-:S04]  /*3f40*/  FFMA R5, R8, R5, -0.16684235632419586182 ;  /* 0xbe2ad8b908057423 */ /* 0x000fc80000000005 */
[----:B------:R-:W-:-:S04]  /*3f50*/  FFMA R5, R8, R5, 0.20012299716472625732 ;  /* 0x3e4ced0b08057423 */ /* 0x000fc80000000005 */
[----:B------:R-:W-:-:S04]  /*3f60*/  FFMA R5, R8, R5, -0.24999669194221496582 ;  /* 0xbe7fff2208057423 */ /* 0x000fc80000000005 */
[----:B------:R-:W-:-:S04]  /*3f70*/  FFMA R5, R8, R5, 0.33333182334899902344 ;  /* 0x3eaaaa7808057423 */ /* 0x000fc80000000005 */
[----:B------:R-:W-:-:S04]  /*3f80*/  FFMA R5, R8, R5, -0.5 ;  /* 0xbf00000008057423 */ /* 0x000fc80000000005 */
[----:B------:R-:W-:-:S04]  /*3f90*/  FMUL R5, R8, R5 ;  /* 0x0000000508057220 */ /* 0x000fc80000400000 */
[----:B------:R-:W-:-:S04]  /*3fa0*/  FFMA R5, R8, R5, R8 ;  /* 0x0000000508057223 */ /* 0x000fc80000000008 */
[----:B------:R-:W-:Y:S01]  /*3fb0*/  FFMA R4, R4, 0.69314718246459960938, R5 ;  /* 0x3f31721804047823 */ /* 0x000fe20000000005 */
[C---:B------:R-:W-:Y:S01]  /*3fc0*/  @P0 FFMA R4, R0.reuse, R7, +INF ;  /* 0x7f80000000040423 */ /* 0x040fe20000000007 */
[----:B------:R-:W-:-:S04]  /*3fd0*/  FSETP.NEU.AND P0, PT, R0, RZ, PT ;  /* 0x000000ff0000720b */ /* 0x000fc80003f0d000 */
[----:B------:R-:W-:-:S05]  /*3fe0*/  FSEL R5, -R4, +INF , P0 ;  /* 0x7f80000004057808 */ /* 0x000fca0000000100 */
[----:B------:R-:W-:Y:S01]  /*3ff0*/  STG.E desc[UR10][R2.64], R5 ;  /* 0x0000000502007986 */ /* 0x000fe2000c10190a */
[----:B------:R-:W-:Y:S05]  /*4000*/  EXIT ;  /* 0x000000000000794d */ /* 0x000fea0003800000 */
        .weak           $__internal_0_$__cuda_sm3x_div_rn_noftz_f32_slowpath
        .type           $__internal_0_$__cuda_sm3x_div_rn_noftz_f32_slowpath,@function
        .size           $__internal_0_$__cuda_sm3x_div_rn_noftz_f32_slowpath,(.L_x_110 - $__internal_0_$__cuda_sm3x_div_rn_noftz_f32_slowpath)
$__internal_0_$__cuda_sm3x_div_rn_noftz_f32_slowpath:
[----:B------:R-:W-:Y:S01]  /*4010*/  SHF.R.U32.HI R11, RZ, 0x17, R3 ;  /* 0x00000017ff0b7819 */ /* 0x000fe20000011603 */
[----:B------:R-:W-:Y:S01]  /*4020*/  BSSY.RECONVERGENT B0, `(.L_x_76) ;  /* 0x0000064000007945 */ /* 0x000fe20003800200 */
[----:B------:R-:W-:Y:S02]  /*4030*/  SHF.R.U32.HI R14, RZ, 0x17, R0 ;  /* 0x00000017ff0e7819 */ /* 0x000fe40000011600 */
[----:B------:R-:W-:Y:S02]  /*4040*/  LOP3.LUT R11, R11, 0xff, RZ, 0xc0, !PT ;  /* 0x000000ff0b0b7812 */ /* 0x000fe400078ec0ff */
[----:B------:R-:W-:Y:S02]  /*4050*/  LOP3.LUT R14, R14, 0xff, RZ, 0xc0, !PT ;  /* 0x000000ff0e0e7812 */ /* 0x000fe400078ec0ff */
[----:B------:R-:W-:Y:S02]  /*4060*/  IADD3 R15, PT, PT, R11, -0x1, RZ ;  /* 0xffffffff0b0f7810 */ /* 0x000fe40007ffe0ff */
[----:B------:R-:W-:-:S02]  /*4070*/  IADD3 R12, PT, PT, R14, -0x1, RZ ;  /* 0xffffffff0e0c7810 */ /* 0x000fc40007ffe0ff */
[----:B------:R-:W-:Y:S02]  /*4080*/  ISETP.GT.U32.AND P0, PT, R15, 0xfd, PT ;  /* 0x000000fd0f00780c */ /* 0x000fe40003f04070 */
[----:B------:R-:W-:Y:S02]  /*4090*/  MOV R13, R3 ;  /* 0x00000003000d7202 */ /* 0x000fe40000000f00 */
[----:B------:R-:W-:-:S13]  /*40a0*/  ISETP.GT.U32.OR P0, PT, R12, 0xfd, P0 ;  /* 0x000000fd0c00780c */ /* 0x000fda0000704470 */
[----:B------:R-:W-:Y:S01]  /*40b0*/  @!P0 MOV R12, RZ ;  /* 0x000000ff000c8202 */ /* 0x000fe20000000f00 */
[----:B------:R-:W-:Y:S06]  /*40c0*/  @!P0 BRA `(.L_x_77) ;  /* 0x0000000000608947 */ /* 0x000fec0003800000 */
[----:B------:R-:W-:Y:S02]  /*40d0*/  FSETP.GTU.FTZ.AND P0, PT, |R0|, +INF , PT ;  /* 0x7f8000000000780b */ /* 0x000fe40003f1c200 */
[----:B------:R-:W-:-:S04]  /*40e0*/  FSETP.GTU.FTZ.AND P1, PT, |R3|, +INF , PT ;  /* 0x7f8000000300780b */ /* 0x000fc80003f3c200 */
[----:B------:R-:W-:-:S13]  /*40f0*/  PLOP3.LUT P0, PT, P0, P1, PT, 0xf8, 0x8f ;  /* 0x00000000008f781c */ /* 0x000fda0000703f70 */
[----:B------:R-:W-:Y:S05]  /*4100*/  @P0 BRA `(.L_x_78) ;  /* 0x0000000400500947 */ /* 0x000fea0003800000 */
[----:B------:R-:W-:-:S13]  /*4110*/  LOP3.LUT P0, RZ, R13, 0x7fffffff, R0, 0xc8, !PT ;  /* 0x7fffffff0dff7812 */ /* 0x000fda000780c800 */
[----:B------:R-:W-:Y:S05]  /*4120*/  @!P0 BRA `(.L_x_79) ;  /* 0x0000000400408947 */ /* 0x000fea0003800000 */
[C---:B------:R-:W-:Y:S02]  /*4130*/  FSETP.NEU.FTZ.AND P2, PT, |R0|.reuse, +INF , PT ;  /* 0x7f8000000000780b */ /* 0x040fe40003f5d200 */
[----:B------:R-:W-:Y:S02]  /*4140*/  FSETP.NEU.FTZ.AND P1, PT, |R3|, +INF , PT ;  /* 0x7f8000000300780b */ /* 0x000fe40003f3d200 */
[----:B------:R-:W-:-:S11]  /*4150*/  FSETP.NEU.FTZ.AND P0, PT, |R0|, +INF , PT ;  /* 0x7f8000000000780b */ /* 0x000fd60003f1d200 */
[----:B------:R-:W-:Y:S05]  /*4160*/  @!P1 BRA !P2, `(.L_x_79) ;  /* 0x0000000400309947 */ /* 0x000fea0005000000 */
[----:B------:R-:W-:-:S04]  /*4170*/  LOP3.LUT P2, RZ, R0, 0x7fffffff, RZ, 0xc0, !PT ;  /* 0x7fffffff00ff7812 */ /* 0x000fc8000784c0ff */
[----:B------:R-:W-:-:S13]  /*4180*/  PLOP3.LUT P1, PT, P1, P2, PT, 0x2f, 0xf2 ;  /* 0x0000000000f2781c */ /* 0x000fda0000f24577 */
[----:B------:R-:W-:Y:S05]  /*4190*/  @P1 BRA `(.L_x_80) ;  /* 0x00000004001c1947 */ /* 0x000fea0003800000 */
[----:B------:R-:W-:-:S04]  /*41a0*/  LOP3.LUT P1, RZ, R13, 0x7fffffff, RZ, 0xc0, !PT ;  /* 0x7fffffff0dff7812 */ /* 0x000fc8000782c0ff */
[----:B------:R-:W-:-:S13]  /*41b0*/  PLOP3.LUT P0, PT, P0, P1, PT, 0x2f, 0xf2 ;  /* 0x0000000000f2781c */ /* 0x000fda0000702577 */
[----:B------:R-:W-:Y:S05]  /*41c0*/  @P0 BRA `(.L_x_81) ;  /* 0x0000000400040947 */ /* 0x000fea0003800000 */
[----:B------:R-:W-:Y:S02]  /*41d0*/  IADD3 R12, PT, PT, R14, -0x1, RZ ;  /* 0xffffffff0e0c7810 */ /* 0x000fe40007ffe0ff */
[----:B------:R-:W-:Y:S02]  /*41e0*/  ISETP.GE.AND P1, PT, R15, RZ, PT ;  /* 0x000000ff0f00720c */ /* 0x000fe40003f26270 */
[----:B------:R-:W-:-:S11]  /*41f0*/  ISETP.GE.AND P0, PT, R12, RZ, PT ;  /* 0x000000ff0c00720c */ /* 0x000fd60003f06270 */
[----:B------:R-:W-:Y:S02]  /*4200*/  @!P1 FFMA R13, R3, 1.84467440737095516160e+19, RZ ;  /* 0x5f800000030d9823 */ /* 0x000fe400000000ff */
[----:B------:R-:W-:Y:S01]  /*4210*/  @P0 MOV R12, RZ ;  /* 0x000000ff000c0202 */ /* 0x000fe20000000f00 */
[----:B------:R-:W-:Y:S01]  /*4220*/  @!P0 FFMA R0, R0, 1.84467440737095516160e+19, RZ ;  /* 0x5f80000000008823 */ /* 0x000fe200000000ff */
[----:B------:R-:W-:-:S04]  /*4230*/  @!P0 MOV R12, 0xffffffc0 ;  /* 0xffffffc0000c8802 */ /* 0x000fc80000000f00 */
[----:B------:R-:W-:-:S07]  /*4240*/  @!P1 IADD3 R12, PT, PT, R12, 0x40, RZ ;  /* 0x000000400c0c9810 */ /* 0x000fce0007ffe0ff */
.L_x_77:
[----:B------:R-:W-:Y:S01]  /*4250*/  LEA R16, R11, 0xc0800000, 0x17 ;  /* 0xc08000000b107811 */ /* 0x000fe200078eb8ff */
[----:B------:R-:W-:Y:S01]  /*4260*/  BSSY.RECONVERGENT B1, `(.L_x_82) ;  /* 0x0000036000017945 */ /* 0x000fe20003800200 */
[----:B------:R-:W-:Y:S02]  /*4270*/  IADD3 R14, PT, PT, R14, -0x7f, RZ ;  /* 0xffffff810e0e7810 */ /* 0x000fe40007ffe0ff */
[----:B------:R-:W-:-:S03]  /*4280*/  IADD3 R17, PT, PT, -R16, R13, RZ ;  /* 0x0000000d10117210 */ /* 0x000fc60007ffe1ff */
[C---:B------:R-:W-:Y:S01]  /*4290*/  IMAD R0, R14.reuse, -0x800000, R0 ;  /* 0xff8000000e007824 */ /* 0x040fe200078e0200 */
[----:B------:R0:W1:Y:S01]  /*42a0*/  MUFU.RCP R13, R17 ;  /* 0x00000011000d7308 */ /* 0x0000620000001000 */
[----:B------:R-:W-:Y:S01]  /*42b0*/  FADD.FTZ R15, -R17, -RZ ;  /* 0x800000ff110f7221 */ /* 0x000fe20000010100 */
[----:B0-----:R-:W-:-:S04]  /*42c0*/  IADD3 R17, PT, PT, R14, 0x7f, -R11 ;  /* 0x0000007f0e117810 */ /* 0x001fc80007ffe80b */
[----:B------:R-:W-:Y:S01]  /*42d0*/  IADD3 R17, PT, PT, R17, R12, RZ ;  /* 0x0000000c11117210 */ /* 0x000fe20007ffe0ff */
[----:B-1----:R-:W-:-:S04]  /*42e0*/  FFMA R16, R13, R15, 1 ;  /* 0x3f8000000d107423 */ /* 0x002fc8000000000f */
[----:B------:R-:W-:-:S04]  /*42f0*/  FFMA R13, R13, R16, R13 ;  /* 0x000000100d0d7223 */ /* 0x000fc8000000000d */
[----:B------:R-:W-:-:S04]  /*4300*/  FFMA R16, R0, R13, RZ ;  /* 0x0000000d00107223 */ /* 0x000fc800000000ff */
[----:B------:R-:W-:-:S04]  /*4310*/  FFMA R18, R15, R16, R0 ;  /* 0x000000100f127223 */ /* 0x000fc80000000000 */
[----:B------:R-:W-:-:S04]  /*4320*/  FFMA R16, R13, R18, R16 ;  /* 0x000000120d107223 */ /* 0x000fc80000000010 */
[----:B------:R-:W-:-:S04]  /*4330*/  FFMA R15, R15, R16, R0 ;  /* 0x000000100f0f7223 */ /* 0x000fc80000000000 */
[----:B------:R-:W-:-:S05]  /*4340*/  FFMA R0, R13, R15, R16 ;  /* 0x0000000f0d007223 */ /* 0x000fca0000000010 */
[----:B------:R-:W-:-:S04]  /*4350*/  SHF.R.U32.HI R11, RZ, 0x17, R0 ;  /* 0x00000017ff0b7819 */ /* 0x000fc80000011600 */
[----:B------:R-:W-:-:S04]  /*4360*/  LOP3.LUT R11, R11, 0xff, RZ, 0xc0, !PT ;  /* 0x000000ff0b0b7812 */ /* 0x000fc800078ec0ff */
[----:B------:R-:W-:-:S04]  /*4370*/  IADD3 R14, PT, PT, R11, R17, RZ ;  /* 0x000000110b0e7210 */ /* 0x000fc80007ffe0ff */
[----:B------:R-:W-:-:S04]  /*4380*/  IADD3 R11, PT, PT, R14, -0x1, RZ ;  /* 0xffffffff0e0b7810 */ /* 0x000fc80007ffe0ff */
[----:B------:R-:W-:-:S13]  /*4390*/  ISETP.GE.U32.AND P0, PT, R11, 0xfe, PT ;  /* 0x000000fe0b00780c */ /* 0x000fda0003f06070 */
[----:B------:R-:W-:Y:S05]  /*43a0*/  @!P0 BRA `(.L_x_83) ;  /* 0x0000000000808947 */ /* 0x000fea0003800000 */
[----:B------:R-:W-:-:S13]  /*43b0*/  ISETP.GT.AND P0, PT, R14, 0xfe, PT ;  /* 0x000000fe0e00780c */ /* 0x000fda0003f04270 */
[----:B------:R-:W-:Y:S05]  /*43c0*/  @P0 BRA `(.L_x_84) ;  /* 0x00000000006c0947 */ /* 0x000fea0003800000 */
[----:B------:R-:W-:-:S13]  /*43d0*/  ISETP.GE.AND P0, PT, R14, 0x1, PT ;  /* 0x000000010e00780c */ /* 0x000fda0003f06270 */
[----:B------:R-:W-:Y:S05]  /*43e0*/  @P0 BRA `(.L_x_85) ;  /* 0x0000000000740947 */ /* 0x000fea0003800000 */
[----:B------:R-:W-:Y:S02]  /*43f0*/  ISETP.GE.AND P0, PT, R14, -0x18, PT ;  /* 0xffffffe80e00780c */ /* 0x000fe40003f06270 */
[----:B------:R-:W-:-:S11]  /*4400*/  LOP3.LUT R0, R0, 0x80000000, RZ, 0xc0, !PT ;  /* 0x8000000000007812 */ /* 0x000fd600078ec0ff */
[----:B------:R-:W-:Y:S05]  /*4410*/  @!P0 BRA `(.L_x_85) ;  /* 0x0000000000688947 */ /* 0x000fea0003800000 */
[-CC-:B------:R-:W-:Y:S01]  /*4420*/  FFMA.RZ R11, R13, R15.reuse, R16.reuse ;  /* 0x0000000f0d0b7223 */ /* 0x180fe2000000c010 */
[C---:B------:R-:W-:Y:S02]  /*4430*/  ISETP.NE.AND P2, PT, R14.reuse, RZ, PT ;  /* 0x000000ff0e00720c */ /* 0x040fe40003f45270 */
[C---:B------:R-:W-:Y:S02]  /*4440*/  ISETP.NE.AND P1, PT, R14.reuse, RZ, PT ;  /* 0x000000ff0e00720c */ /* 0x040fe40003f25270 */
[----:B------:R-:W-:Y:S01]  /*4450*/  LOP3.LUT R12, R11, 0x7fffff, RZ, 0xc0, !PT ;  /* 0x007fffff0b0c7812 */ /* 0x000fe200078ec0ff */
[CCC-:B------:R-:W-:Y:S01]  /*4460*/  FFMA.RP R11, R13.reuse, R15.reuse, R16.reuse ;  /* 0x0000000f0d0b7223 */ /* 0x1c0fe20000008010 */
[----:B------:R-:W-:Y:S01]  /*4470*/  FFMA.RM R16, R13, R15, R16 ;  /* 0x0000000f0d107223 */ /* 0x000fe20000004010 */
[----:B------:R-:W-:Y:S02]  /*4480*/  IADD3 R13, PT, PT, R14, 0x20, RZ ;  /* 0x000000200e0d7810 */ /* 0x000fe40007ffe0ff */
[----:B------:R-:W-:-:S02]  /*4490*/  LOP3.LUT R12, R12, 0x800000, RZ, 0xfc, !PT ;  /* 0x008000000c0c7812 */ /* 0x000fc400078efcff */
[----:B------:R-:W-:Y:S02]  /*44a0*/  IADD3 R14, PT, PT, -R14, RZ, RZ ;  /* 0x000000ff0e0e7210 */ /* 0x000fe40007ffe1ff */
[----:B------:R-:W-:Y:S02]  /*44b0*/  SHF.L.U32 R13, R12, R13, RZ ;  /* 0x0000000d0c0d7219 */ /* 0x000fe400000006ff */
[----:B------:R-:W-:Y:S02]  /*44c0*/  FSETP.NEU.FTZ.AND P0, PT, R11, R16, PT ;  /* 0x000000100b00720b */ /* 0x000fe40003f1d000 */
[----:B------:R-:W-:Y:S02]  /*44d0*/  SEL R11, R14, RZ, P2 ;  /* 0x000000ff0e0b7207 */ /* 0x000fe40001000000 */
[----:B------:R-:W-:Y:S02]  /*44e0*/  ISETP.NE.AND P1, PT, R13, RZ, P1 ;  /* 0x000000ff0d00720c */ /* 0x000fe40000f25270 */
[----:B------:R-:W-:-:S02]  /*44f0*/  SHF.R.U32.HI R11, RZ, R11, R12 ;  /* 0x0000000bff0b7219 */ /* 0x000fc4000001160c */
[----:B------:R-:W-:Y:S02]  /*4500*/  PLOP3.LUT P0, PT, P0, P1, PT, 0xf8, 0x8f ;  /* 0x00000000008f781c */ /* 0x000fe40000703f70 */
[----:B------:R-:W-:Y:S02]  /*4510*/  SHF.R.U32.HI R13, RZ, 0x1, R11 ;  /* 0x00000001ff0d7819 */ /* 0x000fe4000001160b */
[----:B------:R-:W-:-:S04]  /*4520*/  SEL R12, RZ, 0x1, !P0 ;  /* 0x00000001ff0c7807 */ /* 0x000fc80004000000 */
[----:B------:R-:W-:-:S04]  /*4530*/  LOP3.LUT R12, R12, 0x1, R13, 0xf8, !PT ;  /* 0x000000010c0c7812 */ /* 0x000fc800078ef80d */
[----:B------:R-:W-:-:S04]  /*4540*/  LOP3.LUT R12, R12, R11, RZ, 0xc0, !PT ;  /* 0x0000000b0c0c7212 */ /* 0x000fc800078ec0ff */
[----:B------:R-:W-:-:S04]  /*4550*/  IADD3 R13, PT, PT, R13, R12, RZ ;  /* 0x0000000c0d0d7210 */ /* 0x000fc80007ffe0ff */
[----:B------:R-:W-:Y:S01]  /*4560*/  LOP3.LUT R0, R13, R0, RZ, 0xfc, !PT ;  /* 0x000000000d007212 */ /* 0x000fe200078efcff */
[----:B------:R-:W-:Y:S06]  /*4570*/  BRA `(.L_x_85) ;  /* 0x0000000000107947 */ /* 0x000fec0003800000 */
.L_x_84:
[----:B------:R-:W-:-:S04]  /*4580*/  LOP3.LUT R0, R0, 0x80000000, RZ, 0xc0, !PT ;  /* 0x8000000000007812 */ /* 0x000fc800078ec0ff */
[----:B------:R-:W-:Y:S01]  /*4590*/  LOP3.LUT R0, R0, 0x7f800000, RZ, 0xfc, !PT ;  /* 0x7f80000000007812 */ /* 0x000fe200078efcff */
[----:B------:R-:W-:Y:S06]  /*45a0*/  BRA `(.L_x_85) ;  /* 0x0000000000047947 */ /* 0x000fec0003800000 */
.L_x_83:
[----:B------:R-:W-:-:S07]  /*45b0*/  LEA R0, R17, R0, 0x17 ;  /* 0x0000000011007211 */ /* 0x000fce00078eb8ff */
.L_x_85:
[----:B------:R-:W-:Y:S05]  /*45c0*/  BSYNC.RECONVERGENT B1 ;  /* 0x0000000000017941 */ /* 0x000fea0003800200 */
.L_x_82:
[----:B------:R-:W-:Y:S05]  /*45d0*/  BRA `(.L_x_86) ;  /* 0x0000000000207947 */ /* 0x000fea0003800000 */
.L_x_81:
[----:B------:R-:W-:-:S04]  /*45e0*/  LOP3.LUT R0, R13, 0x80000000, R0, 0x48, !PT ;  /* 0x800000000d007812 */ /* 0x000fc800078e4800 */
[----:B------:R-:W-:Y:S01]  /*45f0*/  LOP3.LUT R0, R0, 0x7f800000, RZ, 0xfc, !PT ;  /* 0x7f80000000007812 */ /* 0x000fe200078efcff */
[----:B------:R-:W-:Y:S06]  /*4600*/  BRA `(.L_x_86) ;  /* 0x0000000000147947 */ /* 0x000fec0003800000 */
.L_x_80:
[----:B------:R-:W-:Y:S01]  /*4610*/  LOP3.LUT R0, R13, 0x80000000, R0, 0x48, !PT ;  /* 0x800000000d007812 */ /* 0x000fe200078e4800 */
[----:B------:R-:W-:Y:S06]  /*4620*/  BRA `(.L_x_86) ;  /* 0x00000000000c7947 */ /* 0x000fec0003800000 */
.L_x_79:
[----:B------:R-:W0:Y:S01]  /*4630*/  MUFU.RSQ R0, -QNAN ;  /* 0xffc0000000007908 */ /* 0x000e220000001400 */
[----:B------:R-:W-:Y:S05]  /*4640*/  BRA `(.L_x_86) ;  /* 0x0000000000047947 */ /* 0x000fea0003800000 */
.L_x_78:
[----:B------:R-:W-:-:S07]  /*4650*/  FADD.FTZ R0, R0, R3 ;  /* 0x0000000300007221 */ /* 0x000fce0000010000 */
.L_x_86:
[----:B------:R-:W-:Y:S05]  /*4660*/  BSYNC.RECONVERGENT B0 ;  /* 0x0000000000007941 */ /* 0x000fea0003800200 */
.L_x_76:
[----:B------:R-:W-:-:S04]  /*4670*/  HFMA2 R11, -RZ, RZ, 0, 0 ;  /* 0x00000000ff0b7431 */ /* 0x000fc800000001ff */
[----:B0-----:R-:W-:Y:S05]  /*4680*/  RET.REL.NODEC R10 `(_Z25softmaxCrossEntropyKernelPKfPKiPfS3_ii) ;  /* 0xffffffb80a5c7950 */ /* 0x001fea0003c3ffff */
.L_x_87:
[----:B------:R-:W-:-:S00]  /*4690*/  BRA `(.L_x_87) ;  /* 0xfffffffc00fc7947 */ /* 0x000fc0000383ffff */
[----:B------:R-:W-:-:S00]  /*46a0*/  NOP ;  /* 0x0000000000007918 */ /* 0x000fc00000000000 */
        /* <DEDUP_REMOVED lines=13> */
.L_x_110:


//--------------------- .text._Z15fcForwardKernelPKfS0_S0_Pfiii --------------------------
	.section	.text._Z15fcForwardKernelPKfS0_S0_Pfiii,"ax",@progbits
	.align	128
        .global         _Z15fcForwardKernelPKfS0_S0_Pfiii
        .type           _Z15fcForwardKernelPKfS0_S0_Pfiii,@function
        .size           _Z15fcForwardKernelPKfS0_S0_Pfiii,(.L_x_112 - _Z15fcForwardKernelPKfS0_S0_Pfiii)
        .other          _Z15fcForwardKernelPKfS0_S0_Pfiii,@"STO_CUDA_ENTRY STV_DEFAULT"
_Z15fcForwardKernelPKfS0_S0_Pfiii:
.text._Z15fcForwardKernelPKfS0_S0_Pfiii:
[----:B------:R-:W-:Y:S01]  /*0000*/  LDC R1, c[0x0][0x37c] ;  /* 0x0000df00ff017b82 */ /* 0x000fe20000000800 */
[----:B------:R-:W0:Y:S01]  /*0010*/  S2R R12, SR_CTAID.Y ;  /* 0x00000000000c7919 */ /* 0x000e220000002600 */
[----:B------:R-:W1:Y:S01]  /*0020*/  LDCU UR10, c[0x0][0x3a4] ;  /* 0x00007480ff0a77ac */ /* 0x000e620008000800 */
[----:B------:R-:W-:Y:S01]  /*0030*/  HFMA2 R23, -RZ, RZ, 0, 0 ;  /* 0x00000000ff177431 */ /* 0x000fe200000001ff */
[----:B------:R-:W0:Y:S01]  /*0040*/  S2R R0, SR_TID.Y ;  /* 0x0000000000007919 */ /* 0x000e220000002200 */
[----:B------:R-:W2:Y:S01]  /*0050*/  LDCU UR14, c[0x0][0x3a8] ;  /* 0x00007500ff0e77ac */ /* 0x000ea20008000800 */
[----:B------:R-:W3:Y:S01]  /*0060*/  S2R R5, SR_CTAID.X ;  /* 0x0000000000057919 */ /* 0x000ee20000002500 */
[----:B------:R-:W4:Y:S01]  /*0070*/  LDCU.64 UR8, c[0x0][0x358] ;  /* 0x00006b00ff0877ac */ /* 0x000f220008000a00 */
[----:B------:R-:W3:Y:S01]  /*0080*/  S2R R21, SR_TID.X ;  /* 0x0000000000157919 */ /* 0x000ee20000002100 */
[----:B-1----:R-:W-:Y:S01]  /*0090*/  UISETP.GE.AND UP0, UPT, UR10, 0x1, UPT ;  /* 0x000000010a00788c */ /* 0x002fe2000bf06270 */
[----:B0-----:R-:W-:-:S02]  /*00a0*/  LEA R12, R12, R0, 0x4 ;  /* 0x000000000c0c7211 */ /* 0x001fc400078e20ff */
[----:B---3--:R-:W-:-:S06]  /*00b0*/  LEA R13, R5, R21, 0x4 ;  /* 0x00000015050d7211 */ /* 0x008fcc00078e20ff */
[----:B--2-4-:R-:W-:Y:S05]  /*00c0*/  BRA.U !UP0, `(.L_x_88) ;  /* 0x0000000508387547 */ /* 0x014fea000b800000 */
[----:B------:R-:W0:Y:S01]  /*00d0*/  S2UR UR7, SR_CgaCtaId ;  /* 0x00000000000779c3 */ /* 0x000e220000008800 */
[----:B------:R-:W1:Y:S01]  /*00e0*/  LDCU UR11, c[0x0][0x3a8] ;  /* 0x00007500ff0b77ac */ /* 0x000e620008000800 */
[----:B------:R-:W-:Y:S01]  /*00f0*/  MOV R23, RZ ;  /* 0x000000ff00177202 */ /* 0x000fe20000000f00 */
[----:B------:R-:W-:Y:S01]  /*0100*/  IMAD R15, R12, UR10, R21 ;  /* 0x0000000a0c0f7c24 */ /* 0x000fe2000f8e0215 */
[----:B------:R-:W-:Y:S01]  /*0110*/  UMOV UR5, 0x400 ;  /* 0x0000040000057882 */ /* 0x000fe20000000000 */
[----:B------:R-:W-:-:S03]  /*0120*/  UIADD3 UR4, UPT, UPT, UR10, 0xf, URZ ;  /* 0x0000000f0a047890 */ /* 0x000fc6000fffe0ff */
[----:B------:R-:W2:Y:S01]  /*0130*/  LDC R16, c[0x0][0x3a8] ;  /* 0x0000ea00ff107b82 */ /* 0x000ea20000000800 */
[----:B------:R-:W-:Y:S02]  /*0140*/  UIADD3 UR6, UPT, UPT, UR5, 0x400, URZ ;  /* 0x0000040005067890 */ /* 0x000fe4000fffe0ff */
[----:B------:R-:W-:Y:S01]  /*0150*/  USHF.R.U32.HI UR4, URZ, 0x4, UR4 ;  /* 0x00000004ff047899 */ /* 0x000fe20008011604 */
[----:B------:R-:W3:Y:S04]  /*0160*/  LDCU.64 UR12, c[0x0][0x3a0] ;  /* 0x00007400ff0c77ac */ /* 0x000ee80008000a00 */
[----:B------:R-:W4:Y:S01]  /*0170*/  LDC.64 R2, c[0x0][0x380] ;  /* 0x0000e000ff027b82 */ /* 0x000f220000000a00 */
[----:B------:R-:W-:Y:S01]  /*0180*/  UIADD3 UR4, UPT, UPT, -UR4, URZ, URZ ;  /* 0x000000ff04047290 */ /* 0x000fe2000fffe1ff */
[----:B-1----:R-:W-:Y:S01]  /*0190*/  IMAD R14, R0, UR11, R21 ;  /* 0x0000000b000e7c24 */ /* 0x002fe2000f8e0215 */
[----:B0-----:R-:W-:-:S04]  /*01a0*/  ULEA UR5, UR7, UR5, 0x18 ;  /* 0x0000000507057291 */ /* 0x001fc8000f8ec0ff */
[----:B------:R-:W-:Y:S01]  /*01b0*/  LEA R14, R5, R14, 0x4 ;  /* 0x0000000e050e7211 */ /* 0x000fe200078e20ff */
[----:B------:R-:W-:Y:S01]  /*01c0*/  ULEA UR6, UR7, UR6, 0x18 ;  /* 0x0000000607067291 */ /* 0x000fe2000f8ec0ff */
[----:B------:R-:W-:-:S05]  /*01d0*/  LEA R18, R0, UR5, 0x6 ;  /* 0x0000000500127c11 */ /* 0x000fca000f8e30ff */
[C---:B------:R-:W-:Y:S02]  /*01e0*/  LEA R19, R21.reuse, UR6, 0x2 ;  /* 0x0000000615137c11 */ /* 0x040fe4000f8e10ff */
[----:B------:R-:W-:Y:S02]  /*01f0*/  LEA R20, R21, R18, 0x2 ;  /* 0x0000001215147211 */ /* 0x000fe400078e10ff */
[----:B---3--:R-:W-:-:S07]  /*0200*/  LEA R17, R0, R19, 0x6 ;  /* 0x0000001300117211 */ /* 0x008fce00078e30ff */
.L_x_89:
[----:B------:R-:W-:Y:S01]  /*0210*/  ISETP.GE.AND P0, PT, R0, UR13, PT ;  /* 0x0000000d00007c0c */ /* 0x000fe2000bf06270 */
[----:B------:R-:W-:Y:S01]  /*0220*/  HFMA2 R22, -RZ, RZ, 0, 0 ;  /* 0x00000000ff167431 */ /* 0x000fe200000001ff */
[----:B------:R-:W-:Y:S01]  /*0230*/  ISETP.GE.AND P1, PT, R21, UR13, PT ;  /* 0x0000000d15007c0c */ /* 0x000fe2000bf26270 */
[----:B----4-:R-:W-:Y:S01]  /*0240*/  IMAD.WIDE R4, R15, 0x4, R2 ;  /* 0x000000040f047825 */ /* 0x010fe200078e0202 */
[----:B--2---:R-:W-:Y:S02]  /*0250*/  ISETP.GE.OR P0, PT, R13, R16, P0 ;  /* 0x000000100d00720c */ /* 0x004fe40000706670 */
[----:B------:R-:W-:Y:S02]  /*0260*/  ISETP.GE.OR P1, PT, R12, UR12, P1 ;  /* 0x0000000c0c007c0c */ /* 0x000fe40008f26670 */
[----:B------:R-:W-:-:S09]  /*0270*/  MOV R27, RZ ;  /* 0x000000ff001b7202 */ /* 0x000fd20000000f00 */
[----:B------:R-:W0:Y:S02]  /*0280*/  @!P0 LDC.64 R6, c[0x0][0x388] ;  /* 0x0000e200ff068b82 */ /* 0x000e240000000a00 */
[----:B------:R-:W2:Y:S01]  /*0290*/  @!P1 LDG.E R27, desc[UR8][R4.64] ;  /* 0x00000008041b9981 */ /* 0x000ea2000c1e1900 */
[----:B0-----:R-:W-:-:S05]  /*02a0*/  @!P0 IMAD.WIDE R6, R14, 0x4, R6 ;  /* 0x000000040e068825 */ /* 0x001fca00078e0206 */
[----:B------:R-:W3:Y:S01]  /*02b0*/  @!P0 LDG.E R22, desc[UR8][R6.64] ;  /* 0x0000000806168981 */ /* 0x000ee2000c1e1900 */
[----:B------:R-:W-:-:S04]  /*02c0*/  UIADD3 UR4, UPT, UPT, UR4, 0x1, URZ ;  /* 0x0000000104047890 */ /* 0x000fc8000fffe0ff */
[----:B------:R-:W-:Y:S01]  /*02d0*/  UISETP.NE.AND UP0, UPT, UR4, URZ, UPT ;  /* 0x000000ff0400728c */ /* 0x000fe2000bf05270 */
[----:B------:R-:W-:Y:S02]  /*02e0*/  IADD3 R0, PT, PT, R0, 0x10, RZ ;  /* 0x0000001000007810 */ /* 0x000fe40007ffe0ff */
[----:B------:R-:W-:Y:S02]  /*02f0*/  IADD3 R15, PT, PT, R15, 0x10, RZ ;  /* 0x000000100f0f7810 */ /* 0x000fe40007ffe0ff */
[----:B------:R-:W-:Y:S02]  /*0300*/  IADD3 R21, PT, PT, R21, 0x10, RZ ;  /* 0x0000001015157810 */ /* 0x000fe40007ffe0ff */
[----:B------:R-:W-:Y:S01]  /*0310*/  LEA R14, R16, R14, 0x4 ;  /* 0x0000000e100e7211 */ /* 0x000fe200078e20ff */
[----:B--2---:R-:W-:Y:S04]  /*0320*/  STS [R20], R27 ;  /* 0x0000001b14007388 */ /* 0x004fe80000000800 */
[----:B---3--:R-:W-:Y:S01]  /*0330*/  STS [R17], R22 ;  /* 0x0000001611007388 */ /* 0x008fe20000000800 */
[----:B------:R-:W-:Y:S06]  /*0340*/  BAR.SYNC.DEFER_BLOCKING 0x0 ;  /* 0x0000000000007b1d */ /* 0x000fec0000010000 */
[----:B------:R-:W-:Y:S04]  /*0350*/  LDS R26, [R19] ;  /* 0x00000000131a7984 */ /* 0x000fe80000000800 */
[----:B------:R-:W0:Y:S04]  /*0360*/  LDS.128 R8, [R18] ;  /* 0x0000000012087984 */ /* 0x000e280000000c00 */
[----:B------:R-:W1:Y:S04]  /*0370*/  LDS R29, [R19+0x40] ;  /* 0x00004000131d7984 */ /* 0x000e680000000800 */
[----:B------:R-:W2:Y:S04]  /*0380*/  LDS R25, [R19+0x80] ;  /* 0x0000800013197984 */ /* 0x000ea80000000800 */
[----:B------:R-:W3:Y:S04]  /*0390*/  LDS R24, [R19+0xc0] ;  /* 0x0000c00013187984 */ /* 0x000ee80000000800 */
[----:B------:R-:W-:Y:S04]  /*03a0*/  LDS.128 R4, [R18+0x10] ;  /* 0x0000100012047984 */ /* 0x000fe80000000c00 */
[----:B------:R-:W-:Y:S04]  /*03b0*/  LDS R22, [R19+0x140] ;  /* 0x0001400013167984 */ /* 0x000fe80000000800 */
[----:B------:R-:W-:Y:S01]  /*03c0*/  LDS R27, [R19+0x200] ;  /* 0x00020000131b7984 */ /* 0x000fe20000000800 */
[----:B0-----:R-:W-:-:S03]  /*03d0*/  FFMA R8, R8, R26, R23 ;  /* 0x0000001a08087223 */ /* 0x001fc60000000017 */
[----:B------:R-:W0:Y:S01]  /*03e0*/  LDS R23, [R19+0x100] ;  /* 0x0001000013177984 */ /* 0x000e220000000800 */
[----:B-1----:R-:W-:-:S03]  /*03f0*/  FFMA R8, R29, R9, R8 ;  /* 0x000000091d087223 */ /* 0x002fc60000000008 */
[----:B------:R-:W-:Y:S01]  /*0400*/  LDS R26, [R19+0x1c0] ;  /* 0x0001c000131a7984 */ /* 0x000fe20000000800 */
[----:B--2---:R-:W-:-:S03]  /*0410*/  FFMA R9, R25, R10, R8 ;  /* 0x0000000a19097223 */ /* 0x004fc60000000008 */
[----:B------:R-:W1:Y:S01]  /*0420*/  LDS R25, [R19+0x180] ;  /* 0x0001800013197984 */ /* 0x000e620000000800 */
[----:B---3--:R-:W-:-:S03]  /*0430*/  FFMA R9, R24, R11, R9 ;  /* 0x0000000b18097223 */ /* 0x008fc60000000009 */
[----:B------:R-:W-:Y:S01]  /*0440*/  LDS R24, [R19+0x240] ;  /* 0x0002400013187984 */ /* 0x000fe20000000800 */
[----:B0-----:R-:W-:-:S03]  /*0450*/  FFMA R23, R4, R23, R9 ;  /* 0x0000001704177223 */ /* 0x001fc60000000009 */
[----:B------:R-:W0:Y:S01]  /*0460*/  LDS.128 R8, [R18+0x20] ;  /* 0x0000200012087984 */ /* 0x000e220000000c00 */
[----:B------:R-:W-:-:S03]  /*0470*/  FFMA R22, R22, R5, R23 ;  /* 0x0000000516167223 */ /* 0x000fc60000000017 */
[----:B------:R-:W2:Y:S01]  /*0480*/  LDS R23, [R19+0x280] ;  /* 0x0002800013177984 */ /* 0x000ea20000000800 */
[----:B-1----:R-:W-:-:S03]  /*0490*/  FFMA R25, R25, R6, R22 ;  /* 0x0000000619197223 */ /* 0x002fc60000000016 */
[----:B------:R-:W1:Y:S01]  /*04a0*/  LDS R22, [R19+0x2c0] ;  /* 0x0002c00013167984 */ /* 0x000e620000000800 */
[----:B------:R-:W-:-:S03]  /*04b0*/  FFMA R7, R26, R7, R25 ;  /* 0x000000071a077223 */ /* 0x000fc60000000019 */
[----:B------:R-:W-:Y:S01]  /*04c0*/  LDS R25, [R19+0x300] ;  /* 0x0003000013197984 */ /* 0x000fe20000000800 */
[----:B0-----:R-:W-:-:S03]  /*04d0*/  FFMA R27, R8, R27, R7 ;  /* 0x0000001b081b7223 */ /* 0x001fc60000000007 */
[----:B------:R-:W0:Y:S01]  /*04e0*/  LDS.128 R4, [R18+0x30] ;  /* 0x0000300012047984 */ /* 0x000e220000000c00 */
[----:B------:R-:W-:-:S03]  /*04f0*/  FFMA R24, R24, R9, R27 ;  /* 0x0000000918187223 */ /* 0x000fc6000000001b */
[----:B------:R-:W3:Y:S04]  /*0500*/  LDS R27, [R19+0x340] ;  /* 0x00034000131b7984 */ /* 0x000ee80000000800 */
[----:B------:R-:W4:Y:S04]  /*0510*/  LDS R9, [R19+0x380] ;  /* 0x0003800013097984 */ /* 0x000f280000000800 */
[----:B------:R-:W5:Y:S01]  /*0520*/  LDS R8, [R19+0x3c0] ;  /* 0x0003c00013087984 */ /* 0x000f620000000800 */
[----:B--2---:R-:W-:-:S04]  /*0530*/  FFMA R23, R23, R10, R24 ;  /* 0x0000000a17177223 */ /* 0x004fc80000000018 */
[----:B-1----:R-:W-:-:S04]  /*0540*/  FFMA R11, R22, R11, R23 ;  /* 0x0000000b160b7223 */ /* 0x002fc80000000017 */
[----:B0-----:R-:W-:-:S04]  /*0550*/  FFMA R4, R4, R25, R11 ;  /* 0x0000001904047223 */ /* 0x001fc8000000000b */
[----:B---3--:R-:W-:-:S04]  /*0560*/  FFMA R4, R27, R5, R4 ;  /* 0x000000051b047223 */ /* 0x008fc80000000004 */
[----:B----4-:R-:W-:-:S04]  /*0570*/  FFMA R9, R9, R6, R4 ;  /* 0x0000000609097223 */ /* 0x010fc80000000004 */
[----:B-----5:R-:W-:Y:S01]  /*0580*/  FFMA R23, R8, R7, R9 ;  /* 0x0000000708177223 */ /* 0x020fe20000000009 */
[----:B------:R-:W-:Y:S06]  /*0590*/  BAR.SYNC.DEFER_BLOCKING 0x0 ;  /* 0x0000000000007b1d */ /* 0x000fec0000010000 */
[----:B------:R-:W-:Y:S05]  /*05a0*/  BRA.U UP0, `(.L_x_89) ;  /* 0xfffffffd00187547 */ /* 0x000fea000b83ffff */
.L_x_88:
[----:B------:R-:W0:Y:S01]  /*05b0*/  LDCU UR4, c[0x0][0x3a0] ;  /* 0x00007400ff0477ac */ /* 0x000e220008000800 */
[----:B------:R-:W-:-:S04]  /*05c0*/  ISETP.GE.AND P0, PT, R13, UR14, PT ;  /* 0x0000000e0d007c0c */ /* 0x000fc8000bf06270 */
[----:B0-----:R-:W-:-:S13]  /*05d0*/  ISETP.GE.OR P0, PT, R12, UR4, P0 ;  /* 0x000000040c007c0c */ /* 0x001fda0008706670 */
[----:B------:R-:W-:Y:S05]  /*05e0*/  @P0 EXIT ;  /* 0x000000000000094d */ /* 0x000fea0003800000 */
[----:B------:R-:W0:Y:S08]  /*05f0*/  LDC.64 R2, c[0x0][0x390] ;  /* 0x0000e400ff027b82 */ /* 0x000e300000000a00 */
[----:B------:R-:W1:Y:S01]  /*0600*/  LDC.64 R4, c[0x0][0x398] ;  /* 0x0000e600ff047b82 */ /* 0x000e620000000a00 */
[----:B0-----:R-:W-:-:S06]  /*0610*/  IMAD.WIDE R2, R13, 0x4, R2 ;  /* 0x000000040d027825 */ /* 0x001fcc00078e0202 */
[----:B------:R-:W2:Y:S01]  /*0620*/  LDG.E R2, desc[UR8][R2.64] ;  /* 0x0000000802027981 */ /* 0x000ea2000c1e1900 */
[----:B------:R-:W-:-:S04]  /*0630*/  IMAD R13, R12, UR14, R13 ;  /* 0x0000000e0c0d7c24 */ /* 0x000fc8000f8e020d */
[----:B-1----:R-:W-:-:S04]  /*0640*/  IMAD.WIDE R4, R13, 0x4, R4 ;  /* 0x000000040d047825 */ /* 0x002fc800078e0204 */
[----:B--2---:R-:W-:-:S05]  /*0650*/  FADD R23, R2, R23 ;  /* 0x0000001702177221 */ /* 0x004fca0000000000 */
[----:B------:R-:W-:Y:S01]  /*0660*/  STG.E desc[UR8][R4.64], R23 ;  /* 0x0000001704007986 */ /* 0x000fe2000c101908 */
[----:B------:R-:W-:Y:S05]  /*0670*/  EXIT ;  /* 0x000000000000794d */ /* 0x000fea0003800000 */
.L_x_90:
        /* <DEDUP_REMOVED lines=16> */
.L_x_112:


//--------------------- .text._Z20maxPoolFlattenKernelPKfPfiiiiiii --------------------------
	.section	.text._Z20maxPoolFlattenKernelPKfPfiiiiiii,"ax",@progbits
	.align	128
        .global         _Z20maxPoolFlattenKernelPKfPfiiiiiii
        .type           _Z20maxPoolFlattenKernelPKfPfiiiiiii,@function
        .size           _Z20maxPoolFlattenKernelPKfPfiiiiiii,(.L_x_113 - _Z20maxPoolFlattenKernelPKfPfiiiiiii)
        .other          _Z20maxPoolFlattenKernelPKfPfiiiiiii,@"STO_CUDA_ENTRY STV_DEFAULT"
_Z20maxPoolFlattenKernelPKfPfiiiiiii:
.text._Z20maxPoolFlattenKernelPKfPfiiiiiii:
[----:B------:R-:W-:Y:S01]  /*0000*/  LDC R1, c[0x0][0x37c] ;  /* 0x0000df00ff017b82 */ /* 0x000fe20000000800 */
[----:B------:R-:W0:Y:S01]  /*0010*/  S2R R3, SR_TID.X ;  /* 0x0000000000037919 */ /* 0x000e220000002100 */
[----:B------:R-:W1:Y:S06]  /*0020*/  LDCU.64 UR6, c[0x0][0x390] ;  /* 0x00007200ff0677ac */ /* 0x000e6c0008000a00 */
[----:B------:R-:W0:Y:S01]  /*0030*/  S2UR UR5, SR_CTAID.X ;  /* 0x00000000000579c3 */ /* 0x000e220000002500 */
[----:B------:R-:W2:Y:S07]  /*0040*/  LDCU UR8, c[0x0][0x3a4] ;  /* 0x00007480ff0877ac */ /* 0x000eae0008000800 */
[----:B------:R-:W0:Y:S08]  /*0050*/  LDC R0, c[0x0][0x360] ;  /* 0x0000d800ff007b82 */ /* 0x000e300000000800 */
[----:B------:R-:W3:Y:S01]  /*0060*/  LDC R4, c[0x0][0x3a8] ;  /* 0x0000ea00ff047b82 */ /* 0x000ee20000000800 */
[----:B-1----:R-:W-:-:S04]  /*0070*/  UIMAD UR4, UR7, UR6, URZ ;  /* 0x00000006070472a4 */ /* 0x002fc8000f8e02ff */
[----:B--2---:R-:W-:Y:S01]  /*0080*/  UIMAD UR4, UR4, UR8, URZ ;  /* 0x00000008040472a4 */ /* 0x004fe2000f8e02ff */
[----:B0-----:R-:W-:-:S05]  /*0090*/  IMAD R0, R0, UR5, R3 ;  /* 0x0000000500007c24 */ /* 0x001fca000f8e0203 */
[----:B---3--:R-:W-:-:S05]  /*00a0*/  IMAD R3, R4, UR4, RZ ;  /* 0x0000000404037c24 */ /* 0x008fca000f8e02ff */
[----:B------:R-:W-:-:S13]  /*00b0*/  ISETP.GE.AND P0, PT, R0, R3, PT ;  /* 0x000000030000720c */ /* 0x000fda0003f06270 */
[----:B------:R-:W-:Y:S05]  /*00c0*/  @P0 EXIT ;  /* 0x000000000000094d */ /* 0x000fea0003800000 */
[----:B------:R-:W-:Y:S02]  /*00d0*/  UIMAD UR4, UR7, UR8, URZ ;  /* 0x00000008070472a4 */ /* 0x000fe4000f8e02ff */
[----:B------:R-:W-:Y:S01]  /*00e0*/  IMAD R2, R4, UR8, RZ ;  /* 0x0000000804027c24 */ /* 0x000fe2000f8e02ff */
[----:B------:R-:W-:Y:S01]  /*00f0*/  IABS R10, R0 ;  /* 0x00000000000a7213 */ /* 0x000fe20000000000 */
[----:B------:R-:W0:Y:S01]  /*0100*/  LDCU UR6, c[0x0][0x3a0] ;  /* 0x00007400ff0677ac */ /* 0x000e220008000800 */
[----:B------:R-:W-:Y:S01]  /*0110*/  ISETP.GE.AND P2, PT, R0, RZ, PT ;  /* 0x000000ff0000720c */ /* 0x000fe20003f46270 */
[----:B------:R-:W-:Y:S01]  /*0120*/  IMAD R5, R4, UR4, RZ ;  /* 0x0000000404057c24 */ /* 0x000fe2000f8e02ff */
[-C--:B------:R-:W-:Y:S01]  /*0130*/  IABS R3, R2.reuse ;  /* 0x0000000200037213 */ /* 0x080fe20000000000 */
[----:B------:R-:W1:Y:S01]  /*0140*/  LDCU.64 UR12, c[0x0][0x358] ;  /* 0x00006b00ff0c77ac */ /* 0x000e620008000a00 */
[----:B------:R-:W-:Y:S02]  /*0150*/  IABS R14, R2 ;  /* 0x00000002000e7213 */ /* 0x000fe40000000000 */
[-C--:B------:R-:W-:Y:S01]  /*0160*/  IABS R6, R5.reuse ;  /* 0x0000000500067213 */ /* 0x080fe20000000000 */
[----:B------:R-:W2:Y:S01]  /*0170*/  I2F.RP R12, R3 ;  /* 0x00000003000c7306 */ /* 0x000ea20000209400 */
[----:B------:R-:W-:-:S07]  /*0180*/  IABS R13, R5 ;  /* 0x00000005000d7213 */ /* 0x000fce0000000000 */
[----:B------:R-:W3:Y:S01]  /*0190*/  I2F.RP R7, R6 ;  /* 0x0000000600077306 */ /* 0x000ee20000209400 */
[----:B0-----:R-:W-:-:S07]  /*01a0*/  UISETP.GE.AND UP0, UPT, UR6, 0x1, UPT ;  /* 0x000000010600788c */ /* 0x001fce000bf06270 */
[----:B--2---:R-:W-:Y:S08]  /*01b0*/  MUFU.RCP R12, R12 ;  /* 0x0000000c000c7308 */ /* 0x004ff00000001000 */
[----:B---3--:R-:W0:Y:S02]  /*01c0*/  MUFU.RCP R7, R7 ;  /* 0x0000000700077308 */ /* 0x008e240000001000 */
[----:B0-----:R-:W-:-:S06]  /*01d0*/  VIADD R8, R7, 0xffffffe ;  /* 0x0ffffffe07087836 */ /* 0x001fcc0000000000 */
[----:B------:R0:W2:Y:S02]  /*01e0*/  F2I.FTZ.U32.TRUNC.NTZ R9, R8 ;  /* 0x0000000800097305 */ /* 0x0000a4000021f000 */
[----:B0-----:R-:W-:Y:S02]  /*01f0*/  IMAD.MOV.U32 R8, RZ, RZ, RZ ;  /* 0x000000ffff087224 */ /* 0x001fe400078e00ff */
[----:B--2---:R-:W-:-:S04]  /*0200*/  IMAD.MOV R11, RZ, RZ, -R9 ;  /* 0x000000ffff0b7224 */ /* 0x004fc800078e0a09 */
[----:B------:R-:W-:-:S04]  /*0210*/  IMAD R11, R11, R6, RZ ;  /* 0x000000060b0b7224 */ /* 0x000fc800078e02ff */
[----:B------:R-:W-:-:S04]  /*0220*/  IMAD.HI.U32 R7, R9, R11, R8 ;  /* 0x0000000b09077227 */ /* 0x000fc800078e0008 */
[----:B------:R-:W-:Y:S02]  /*0230*/  IMAD.MOV.U32 R8, RZ, RZ, R10 ;  /* 0x000000ffff087224 */ /* 0x000fe400078e000a */
[----:B------:R-:W-:Y:S02]  /*0240*/  IMAD.MOV R9, RZ, RZ, -R13 ;  /* 0x000000ffff097224 */ /* 0x000fe400078e0a0d */
[----:B------:R-:W-:-:S04]  /*0250*/  IMAD.HI.U32 R7, R7, R8, RZ ;  /* 0x0000000807077227 */ /* 0x000fc800078e00ff */
[----:B------:R-:W-:Y:S02]  /*0260*/  IMAD R9, R7, R9, R8 ;  /* 0x0000000907097224 */ /* 0x000fe400078e0208 */
[----:B------:R-:W-:-:S03]  /*0270*/  VIADD R10, R12, 0xffffffe ;  /* 0x0ffffffe0c0a7836 */ /* 0x000fc60000000000 */
[----:B------:R-:W-:Y:S01]  /*0280*/  ISETP.GT.U32.AND P0, PT, R6, R9, PT ;  /* 0x000000090600720c */ /* 0x000fe20003f04070 */
[----:B------:R0:W2:Y:S02]  /*0290*/  F2I.FTZ.U32.TRUNC.NTZ R11, R10 ;  /* 0x0000000a000b7305 */ /* 0x0000a4000021f000 */
[----:B0-----:R-:W-:-:S10]  /*02a0*/  IMAD.MOV.U32 R10, RZ, RZ, RZ ;  /* 0x000000ffff0a7224 */ /* 0x001fd400078e00ff */
[--C-:B------:R-:W-:Y:S02]  /*02b0*/  @!P0 IMAD.IADD R9, R9, 0x1, -R6.reuse ;  /* 0x0000000109098824 */ /* 0x100fe400078e0a06 */
[----:B--2---:R-:W-:Y:S02]  /*02c0*/  IMAD.MOV R12, RZ, RZ, -R11 ;  /* 0x000000ffff0c7224 */ /* 0x004fe400078e0a0b */
[----:B------:R-:W-:Y:S01]  /*02d0*/  IMAD.IADD R8, R9, 0x1, -R6 ;  /* 0x0000000109087824 */ /* 0x000fe200078e0a06 */
[----:B------:R-:W-:Y:S01]  /*02e0*/  ISETP.GT.U32.AND P1, PT, R6, R9, PT ;  /* 0x000000090600720c */ /* 0x000fe20003f24070 */
[----:B------:R-:W-:-:S03]  /*02f0*/  IMAD R15, R12, R3, RZ ;  /* 0x000000030c0f7224 */ /* 0x000fc600078e02ff */
[----:B------:R-:W-:Y:S01]  /*0300*/  SEL R13, R8, R9, !P1 ;  /* 0x00000009080d7207 */ /* 0x000fe20004800000 */
[----:B------:R-:W-:Y:S01]  /*0310*/  IMAD.HI.U32 R11, R11, R15, R10 ;  /* 0x0000000f0b0b7227 */ /* 0x000fe200078e000a */
[----:B------:R-:W-:Y:S02]  /*0320*/  ISETP.NE.AND P1, PT, R5, RZ, PT ;  /* 0x000000ff0500720c */ /* 0x000fe40003f25270 */
[----:B------:R-:W-:Y:S01]  /*0330*/  LOP3.LUT R8, RZ, R5, RZ, 0x33, !PT ;  /* 0x00000005ff087212 */ /* 0x000fe200078e33ff */
[----:B------:R-:W-:Y:S01]  /*0340*/  @!P2 IMAD.MOV R13, RZ, RZ, -R13 ;  /* 0x000000ffff0da224 */ /* 0x000fe200078e0a0d */
[----:B------:R-:W-:Y:S01]  /*0350*/  IABS R10, R4 ;  /* 0x00000004000a7213 */ /* 0x000fe20000000000 */
[----:B------:R-:W-:-:S03]  /*0360*/  IMAD.MOV R15, RZ, RZ, -R14 ;  /* 0x000000ffff0f7224 */ /* 0x000fc600078e0a0e */
[----:B------:R-:W-:Y:S01]  /*0370*/  SEL R13, R8, R13, !P1 ;  /* 0x0000000d080d7207 */ /* 0x000fe20004800000 */
[----:B------:R-:W0:Y:S03]  /*0380*/  I2F.RP R14, R10 ;  /* 0x0000000a000e7306 */ /* 0x000e260000209400 */
[----:B------:R-:W-:-:S05]  /*0390*/  IABS R12, R13 ;  /* 0x0000000d000c7213 */ /* 0x000fca0000000000 */
[----:B------:R-:W-:-:S04]  /*03a0*/  IMAD.HI.U32 R11, R11, R12, RZ ;  /* 0x0000000c0b0b7227 */ /* 0x000fc800078e00ff */
[----:B------:R-:W-:Y:S01]  /*03b0*/  IMAD R12, R11, R15, R12 ;  /* 0x0000000f0b0c7224 */ /* 0x000fe200078e020c */
[----:B0-----:R-:W0:Y:S04]  /*03c0*/  MUFU.RCP R14, R14 ;  /* 0x0000000e000e7308 */ /* 0x001e280000001000 */
[----:B------:R-:W-:-:S13]  /*03d0*/  ISETP.GT.U32.AND P3, PT, R3, R12, PT ;  /* 0x0000000c0300720c */ /* 0x000fda0003f64070 */
[----:B------:R-:W-:Y:S02]  /*03e0*/  @!P3 IMAD.IADD R12, R12, 0x1, -R3 ;  /* 0x000000010c0cb824 */ /* 0x000fe400078e0a03 */
[----:B------:R-:W-:Y:S01]  /*03f0*/  @!P3 VIADD R11, R11, 0x1 ;  /* 0x000000010b0bb836 */ /* 0x000fe20000000000 */
[----:B------:R-:W-:Y:S02]  /*0400*/  ISETP.NE.AND P3, PT, R2, RZ, PT ;  /* 0x000000ff0200720c */ /* 0x000fe40003f65270 */
[----:B------:R-:W-:Y:S01]  /*0410*/  ISETP.GE.U32.AND P2, PT, R12, R3, PT ;  /* 0x000000030c00720c */ /* 0x000fe20003f46070 */
[----:B0-----:R-:W-:Y:S01]  /*0420*/  VIADD R12, R14, 0xffffffe ;  /* 0x0ffffffe0e0c7836 */ /* 0x001fe20000000000 */
[----:B------:R-:W-:-:S04]  /*0430*/  LOP3.LUT R3, R13, R2, RZ, 0x3c, !PT ;  /* 0x000000020d037212 */ /* 0x000fc800078e3cff */
[----:B------:R-:W-:Y:S02]  /*0440*/  ISETP.GE.AND P4, PT, R3, RZ, PT ;  /* 0x000000ff0300720c */ /* 0x000fe40003f86270 */
[----:B------:R-:W0:Y:S05]  /*0450*/  F2I.FTZ.U32.TRUNC.NTZ R3, R12 ;  /* 0x0000000c00037305 */ /* 0x000e2a000021f000 */
[----:B------:R-:W-:-:S06]  /*0460*/  @P2 VIADD R11, R11, 0x1 ;  /* 0x000000010b0b2836 */ /* 0x000fcc0000000000 */
[----:B------:R-:W-:Y:S01]  /*0470*/  @!P4 IMAD.MOV R11, RZ, RZ, -R11 ;  /* 0x000000ffff0bc224 */ /* 0x000fe200078e0a0b */
[----:B------:R-:W-:Y:S01]  /*0480*/  @!P3 LOP3.LUT R11, RZ, R2, RZ, 0x33, !PT ;  /* 0x00000002ff0bb212 */ /* 0x000fe200078e33ff */
[----:B0-----:R-:W-:-:S04]  /*0490*/  IMAD.MOV R17, RZ, RZ, -R3 ;  /* 0x000000ffff117224 */ /* 0x001fc800078e0a03 */
[----:B------:R-:W-:-:S04]  /*04a0*/  IMAD.MOV R14, RZ, RZ, -R11 ;  /* 0x000000ffff0e7224 */ /* 0x000fc800078e0a0b */
[----:B------:R-:W-:Y:S02]  /*04b0*/  IMAD R15, R2, R14, R13 ;  /* 0x0000000e020f7224 */ /* 0x000fe400078e020d */
[----:B------:R-:W-:Y:S02]  /*04c0*/  IMAD R13, R17, R10, RZ ;  /* 0x0000000a110d7224 */ /* 0x000fe400078e02ff */
[----:B------:R-:W-:Y:S01]  /*04d0*/  IMAD.MOV.U32 R2, RZ, RZ, RZ ;  /* 0x000000ffff027224 */ /* 0x000fe200078e00ff */
[----:B------:R-:W-:-:S03]  /*04e0*/  IABS R14, R15 ;  /* 0x0000000f000e7213 */ /* 0x000fc60000000000 */
[----:B------:R-:W-:-:S04]  /*04f0*/  IMAD.HI.U32 R2, R3, R13, R2 ;  /* 0x0000000d03027227 */ /* 0x000fc800078e0002 */
[----:B------:R-:W-:-:S04]  /*0500*/  IMAD.MOV.U32 R13, RZ, RZ, R14 ;  /* 0x000000ffff0d7224 */ /* 0x000fc800078e000e */
[----:B------:R-:W-:-:S04]  /*0510*/  IMAD.HI.U32 R3, R2, R13, RZ ;  /* 0x0000000d02037227 */ /* 0x000fc800078e00ff */
[----:B------:R-:W-:-:S04]  /*0520*/  IMAD.MOV R2, RZ, RZ, -R3 ;  /* 0x000000ffff027224 */ /* 0x000fc800078e0a03 */
[----:B------:R-:W-:Y:S01]  /*0530*/  IMAD R13, R10, R2, R13 ;  /* 0x000000020a0d7224 */ /* 0x000fe200078e020d */
[----:B------:R-:W-:-:S04]  /*0540*/  LOP3.LUT R2, R15, R4, RZ, 0x3c, !PT ;  /* 0x000000040f027212 */ /* 0x000fc800078e3cff */
[----:B------:R-:W-:Y:S02]  /*0550*/  ISETP.GT.U32.AND P3, PT, R10, R13, PT ;  /* 0x0000000d0a00720c */ /* 0x000fe40003f64070 */
[----:B------:R-:W-:Y:S01]  /*0560*/  ISETP.GE.AND P4, PT, R2, RZ, PT ;  /* 0x000000ff0200720c */ /* 0x000fe20003f86270 */
[----:B------:R-:W-:-:S10]  /*0570*/  IMAD.MOV.U32 R2, RZ, RZ, -0xeb60d36 ;  /* 0xf149f2caff027424 */ /* 0x000fd400078e00ff */
[----:B------:R-:W-:Y:S02]  /*0580*/  @!P3 IMAD.IADD R13, R13, 0x1, -R10 ;  /* 0x000000010d0db824 */ /* 0x000fe400078e0a0a */
[----:B------:R-:W-:Y:S01]  /*0590*/  @!P3 VIADD R3, R3, 0x1 ;  /* 0x000000010303b836 */ /* 0x000fe20000000000 */
[----:B------:R-:W-:Y:S02]  /*05a0*/  ISETP.NE.AND P3, PT, R4, RZ, PT ;  /* 0x000000ff0400720c */ /* 0x000fe40003f65270 */
[----:B------:R-:W-:-:S13]  /*05b0*/  ISETP.GE.U32.AND P2, PT, R13, R10, PT ;  /* 0x0000000a0d00720c */ /* 0x000fda0003f46070 */
[----:B------:R-:W-:-:S04]  /*05c0*/  @P2 VIADD R3, R3, 0x1 ;  /* 0x0000000103032836 */ /* 0x000fc80000000000 */
[----:B------:R-:W-:Y:S01]  /*05d0*/  @!P4 IMAD.MOV R3, RZ, RZ, -R3 ;  /* 0x000000ffff03c224 */ /* 0x000fe200078e0a03 */
[----:B------:R-:W-:-:S05]  /*05e0*/  @!P3 LOP3.LUT R3, RZ, R4, RZ, 0x33, !PT ;  /* 0x00000004ff03b212 */ /* 0x000fca00078e33ff */
[----:B------:R-:W-:-:S04]  /*05f0*/  IMAD.MOV R13, RZ, RZ, -R3 ;  /* 0x000000ffff0d7224 */ /* 0x000fc800078e0a03 */
[----:B------:R-:W-:Y:S01]  /*0600*/  IMAD R4, R4, R13, R15 ;  /* 0x0000000d04047224 */ /* 0x000fe200078e020f */
[----:B-1----:R-:W-:Y:S06]  /*0610*/  BRA.U !UP0, `(.L_x_91) ;  /* 0x0000000908607547 */ /* 0x002fec000b800000 */
[----:B------:R-:W-:Y:S01]  /*0620*/  ISETP.GE.U32.AND P2, PT, R9, R6, PT ;  /* 0x000000060900720c */ /* 0x000fe20003f46070 */
[----:B------:R-:W-:Y:S01]  /*0630*/  @!P0 VIADD R7, R7, 0x1 ;  /* 0x0000000107078836 */ /* 0x000fe20000000000 */
[----:B------:R-:W-:Y:S01]  /*0640*/  LOP3.LUT R5, R0, R5, RZ, 0x3c, !PT ;  /* 0x0000000500057212 */ /* 0x000fe200078e3cff */
[----:B------:R-:W-:Y:S01]  /*0650*/  ULOP3.LUT UR10, UR6, 0x7, URZ, 0xc0, !UPT ;  /* 0x00000007060a7892 */ /* 0x000fe2000f8ec0ff */
[----:B------:R-:W-:Y:S01]  /*0660*/  IMAD.MOV.U32 R2, RZ, RZ, -0xeb60d36 ;  /* 0xf149f2caff027424 */ /* 0x000fe200078e00ff */
[----:B------:R-:W-:Y:S01]  /*0670*/  ULOP3.LUT UR11, UR6, 0x3, URZ, 0xc0, !UPT ;  /* 0x00000003060b7892 */ /* 0x000fe2000f8ec0ff */
[----:B------:R-:W-:Y:S01]  /*0680*/  ISETP.GE.AND P3, PT, R5, RZ, PT ;  /* 0x000000ff0500720c */ /* 0x000fe20003f66270 */
[----:B------:R-:W-:Y:S02]  /*0690*/  UIADD3 UR4, UPT, UPT, UR10, -0x1, URZ ;  /* 0xffffffff0a047890 */ /* 0x000fe4000fffe0ff */
[----:B------:R-:W-:Y:S02]  /*06a0*/  ULOP3.LUT UR6, UR6, 0x7ffffff8, URZ, 0xc0, !UPT ;  /* 0x7ffffff806067892 */ /* 0x000fe4000f8ec0ff */
[----:B------:R-:W-:-:S02]  /*06b0*/  UISETP.GE.U32.AND UP0, UPT, UR4, 0x3, UPT ;  /* 0x000000030400788c */ /* 0x000fc4000bf06070 */
[----:B------:R-:W-:Y:S01]  /*06c0*/  @P2 VIADD R7, R7, 0x1 ;  /* 0x0000000107072836 */ /* 0x000fe20000000000 */
[----:B------:R-:W-:-:S05]  /*06d0*/  UMOV UR4, URZ ;  /* 0x000000ff00047c82 */ /* 0x000fca0008000000 */
[----:B------:R-:W-:-:S05]  /*06e0*/  @!P3 IMAD.MOV R7, RZ, RZ, -R7 ;  /* 0x000000ffff07b224 */ /* 0x000fca00078e0a07 */
[----:B------:R-:W-:-:S05]  /*06f0*/  SEL R8, R8, R7, !P1 ;  /* 0x0000000708087207 */ /* 0x000fca0004800000 */
[----:B------:R-:W-:-:S07]  /*0700*/  IMAD R5, R8, UR7, R11 ;  /* 0x0000000708057c24 */ /* 0x000fce000f8e020b */
.L_x_98:
[----:B------:R-:W0:Y:S01]  /*0710*/  LDCU UR5, c[0x0][0x3a0] ;  /* 0x00007400ff0577ac */ /* 0x000e220008000800 */
[----:B------:R-:W1:Y:S01]  /*0720*/  LDCU UR8, c[0x0][0x398] ;  /* 0x00007300ff0877ac */ /* 0x000e620008000800 */
[----:B0-----:R-:W-:Y:S01]  /*0730*/  IMAD.U32 R11, RZ, RZ, UR5 ;  /* 0x00000005ff0b7e24 */ /* 0x001fe2000f8e00ff */
[----:B------:R-:W-:-:S03]  /*0740*/  UMOV UR5, URZ ;  /* 0x000000ff00057c82 */ /* 0x000fc60008000000 */
[----:B------:R-:W-:Y:S01]  /*0750*/  IMAD R12, R3, R11, UR4 ;  /* 0x00000004030c7e24 */ /* 0x000fe2000f8e020b */
[----:B------:R-:W-:Y:S01]  /*0760*/  ISETP.GE.U32.AND P0, PT, R11, 0x8, PT ;  /* 0x000000080b00780c */ /* 0x000fe20003f06070 */
[----:B------:R-:W-:Y:S02]  /*0770*/  UIADD3 UR4, UPT, UPT, UR4, 0x1, URZ ;  /* 0x0000000104047890 */ /* 0x000fe4000fffe0ff */
[----:B-1----:R-:W-:-:S04]  /*0780*/  IMAD R10, R5, UR8, R12 ;  /* 0x00000008050a7c24 */ /* 0x002fc8000f8e020c */
[----:B------:R-:W-:-:S06]  /*0790*/  ISETP.NE.AND P5, PT, R11, UR4, PT ;  /* 0x000000040b007c0c */ /* 0x000fcc000bfa5270 */
[----:B------:R-:W-:Y:S07]  /*07a0*/  @!P0 BRA `(.L_x_92) ;  /* 0x0000000000e88947 */ /* 0x000fee0003800000 */
[----:B------:R-:W0:Y:S01]  /*07b0*/  LDC R11, c[0x0][0x3a0] ;  /* 0x0000e800ff0b7b82 */ /* 0x000e220000000800 */
[----:B------:R-:W1:Y:S01]  /*07c0*/  LDCU.64 UR8, c[0x0][0x398] ;  /* 0x00007300ff0877ac */ /* 0x000e620008000a00 */
[----:B------:R-:W-:-:S06]  /*07d0*/  UMOV UR5, URZ ;  /* 0x000000ff00057c82 */ /* 0x000fcc0008000000 */
[----:B------:R-:W2:Y:S02]  /*07e0*/  LDC.64 R6, c[0x0][0x380] ;  /* 0x0000e000ff067b82 */ /* 0x000ea40000000a00 */
.L_x_93:
[----:B0-----:R-:W-:-:S04]  /*07f0*/  IMAD R19, R4, R11, UR5 ;  /* 0x0000000504137e24 */ /* 0x001fc8000f8e020b */
[C---:B------:R-:W-:Y:S01]  /*0800*/  VIADD R8, R19.reuse, 0x1 ;  /* 0x0000000113087836 */ /* 0x040fe20000000000 */
[C---:B-1----:R-:W-:Y:S01]  /*0810*/  ISETP.GE.AND P3, PT, R19.reuse, UR9, PT ;  /* 0x0000000913007c0c */ /* 0x042fe2000bf66270 */
[----:B------:R-:W-:Y:S02]  /*0820*/  IMAD R9, R10, UR9, R19 ;  /* 0x000000090a097c24 */ /* 0x000fe4000f8e0213 */
[----:B------:R-:W-:Y:S01]  /*0830*/  VIADD R13, R19, 0x2 ;  /* 0x00000002130d7836 */ /* 0x000fe20000000000 */
[----:B------:R-:W-:Y:S02]  /*0840*/  ISETP.GE.OR P3, PT, R12, UR8, P3 ;  /* 0x000000080c007c0c */ /* 0x000fe40009f66670 */
[----:B------:R-:W-:Y:S01]  /*0850*/  ISETP.GE.AND P4, PT, R8, UR9, PT ;  /* 0x0000000908007c0c */ /* 0x000fe2000bf86270 */
[----:B--2---:R-:W-:Y:S01]  /*0860*/  IMAD.WIDE R8, R9, 0x4, R6 ;  /* 0x0000000409087825 */ /* 0x004fe200078e0206 */
[----:B------:R-:W-:Y:S02]  /*0870*/  ISETP.GE.AND P2, PT, R13, UR9, PT ;  /* 0x000000090d007c0c */ /* 0x000fe4000bf46270 */
[----:B------:R-:W-:-:S02]  /*0880*/  ISETP.GE.OR P4, PT, R12, UR8, P4 ;  /* 0x000000080c007c0c */ /* 0x000fc4000a786670 */
[----:B------:R-:W-:-:S05]  /*0890*/  ISETP.GE.OR P2, PT, R12, UR8, P2 ;  /* 0x000000080c007c0c */ /* 0x000fca0009746670 */
[----:B------:R-:W2:Y:S06]  /*08a0*/  @!P3 LDG.E R13, desc[UR12][R8.64] ;  /* 0x0000000c080db981 */ /* 0x000eac000c1e1900 */
[----:B------:R-:W3:Y:S04]  /*08b0*/  @!P4 LDG.E R15, desc[UR12][R8.64+0x4] ;  /* 0x0000040c080fc981 */ /* 0x000ee8000c1e1900 */
[----:B------:R-:W4:Y:S01]  /*08c0*/  @!P2 LDG.E R17, desc[UR12][R8.64+0x8] ;  /* 0x0000080c0811a981 */ /* 0x000f22000c1e1900 */
[----:B------:R-:W-:-:S05]  /*08d0*/  VIADD R14, R19, 0x3 ;  /* 0x00000003130e7836 */ /* 0x000fca0000000000 */
[----:B------:R-:W-:Y:S01]  /*08e0*/  ISETP.GE.AND P0, PT, R14, UR9, PT ;  /* 0x000000090e007c0c */ /* 0x000fe2000bf06270 */
[----:B------:R-:W-:-:S03]  /*08f0*/  VIADD R14, R19, 0x4 ;  /* 0x00000004130e7836 */ /* 0x000fc60000000000 */
[----:B------:R-:W-:Y:S02]  /*0900*/  ISETP.GE.OR P0, PT, R12, UR8, P0 ;  /* 0x000000080c007c0c */ /* 0x000fe40008706670 */
[----:B------:R-:W-:Y:S01]  /*0910*/  ISETP.GE.AND P1, PT, R14, UR9, PT ;  /* 0x000000090e007c0c */ /* 0x000fe2000bf26270 */
[----:B------:R-:W-:-:S03]  /*0920*/  VIADD R14, R19, 0x5 ;  /* 0x00000005130e7836 */ /* 0x000fc60000000000 */
[----:B------:R-:W-:Y:S02]  /*0930*/  ISETP.GE.OR P1, PT, R12, UR8, P1 ;  /* 0x000000080c007c0c */ /* 0x000fe40008f26670 */
[----:B--2---:R-:W-:-:S04]  /*0940*/  @!P3 FSETP.GT.AND P6, PT, R13, R2, PT ;  /* 0x000000020d00b20b */ /* 0x004fc80003fc4000 */
[----:B------:R-:W-:Y:S02]  /*0950*/  @!P3 FSEL R2, R13, R2, P6 ;  /* 0x000000020d02b208 */ /* 0x000fe40003000000 */
[----:B------:R-:W-:Y:S01]  /*0960*/  ISETP.GE.AND P3, PT, R14, UR9, PT ;  /* 0x000000090e007c0c */ /* 0x000fe2000bf66270 */
[----:B------:R-:W2:Y:S01]  /*0970*/  @!P0 LDG.E R13, desc[UR12][R8.64+0xc] ;  /* 0x00000c0c080d8981 */ /* 0x000ea2000c1e1900 */
[----:B------:R-:W-:Y:S01]  /*0980*/  VIADD R14, R19, 0x6 ;  /* 0x00000006130e7836 */ /* 0x000fe20000000000 */
[CC--:B---3--:R-:W-:Y:S02]  /*0990*/  @!P4 FSETP.GT.AND P6, PT, R15.reuse, R2.reuse, PT ;  /* 0x000000020f00c20b */ /* 0x0c8fe40003fc4000 */
[----:B------:R-:W-:Y:S02]  /*09a0*/  ISETP.GE.OR P3, PT, R12, UR8, P3 ;  /* 0x000000080c007c0c */ /* 0x000fe40009f66670 */
[----:B------:R-:W-:Y:S02]  /*09b0*/  @!P4 FSEL R2, R15, R2, P6 ;  /* 0x000000020f02c208 */ /* 0x000fe40003000000 */
[----:B------:R-:W-:Y:S01]  /*09c0*/  ISETP.GE.AND P4, PT, R14, UR9, PT ;  /* 0x000000090e007c0c */ /* 0x000fe2000bf86270 */
[----:B------:R-:W3:Y:S01]  /*09d0*/  @!P1 LDG.E R15, desc[UR12][R8.64+0x10] ;  /* 0x0000100c080f9981 */ /* 0x000ee2000c1e1900 */
[----:B------:R-:W-:Y:S01]  /*09e0*/  VIADD R14, R19, 0x7 ;  /* 0x00000007130e7836 */ /* 0x000fe20000000000 */
[----:B----4-:R-:W-:-:S02]  /*09f0*/  @!P2 FSETP.GT.AND P6, PT, R17, R2, PT ;  /* 0x000000021100a20b */ /* 0x010fc40003fc4000 */
[----:B------:R-:W-:Y:S02]  /*0a00*/  ISETP.GE.OR P4, PT, R12, UR8, P4 ;  /* 0x000000080c007c0c */ /* 0x000fe4000a786670 */
[----:B------:R-:W-:Y:S02]  /*0a10*/  @!P2 FSEL R2, R17, R2, P6 ;  /* 0x000000021102a208 */ /* 0x000fe40003000000 */
[----:B------:R-:W-:Y:S01]  /*0a20*/  ISETP.GE.AND P2, PT, R14, UR9, PT ;  /* 0x000000090e007c0c */ /* 0x000fe2000bf46270 */
[----:B------:R-:W4:Y:S03]  /*0a30*/  @!P3 LDG.E R17, desc[UR12][R8.64+0x14] ;  /* 0x0000140c0811b981 */ /* 0x000f26000c1e1900 */
[----:B------:R-:W-:-:S05]  /*0a40*/  ISETP.GE.OR P2, PT, R12, UR8, P2 ;  /* 0x000000080c007c0c */ /* 0x000fca0009746670 */
[----:B------:R-:W5:Y:S08]  /*0a50*/  @!P4 LDG.E R19, desc[UR12][R8.64+0x18] ;  /* 0x0000180c0813c981 */ /* 0x000f70000c1e1900 */
[----:B------:R-:W5:Y:S01]  /*0a60*/  @!P2 LDG.E R21, desc[UR12][R8.64+0x1c] ;  /* 0x00001c0c0815a981 */ /* 0x000f62000c1e1900 */
[----:B------:R-:W-:-:S04]  /*0a70*/  UIADD3 UR5, UPT, UPT, UR5, 0x8, URZ ;  /* 0x0000000805057890 */ /* 0x000fc8000fffe0ff */
[----:B------:R-:W-:Y:S01]  /*0a80*/  UISETP.NE.AND UP1, UPT, UR5, UR6, UPT ;  /* 0x000000060500728c */ /* 0x000fe2000bf25270 */
[----:B--2---:R-:W-:-:S04]  /*0a90*/  @!P0 FSETP.GT.AND P6, PT, R13, R2, PT ;  /* 0x000000020d00820b */ /* 0x004fc80003fc4000 */
[----:B------:R-:W-:-:S04]  /*0aa0*/  @!P0 FSEL R2, R13, R2, P6 ;  /* 0x000000020d028208 */ /* 0x000fc80003000000 */
[----:B---3--:R-:W-:-:S04]  /*0ab0*/  @!P1 FSETP.GT.AND P0, PT, R15, R2, PT ;  /* 0x000000020f00920b */ /* 0x008fc80003f04000 */
[----:B------:R-:W-:-:S04]  /*0ac0*/  @!P1 FSEL R2, R15, R2, P0 ;  /* 0x000000020f029208 */ /* 0x000fc80000000000 */
[----:B----4-:R-:W-:-:S04]  /*0ad0*/  @!P3 FSETP.GT.AND P0, PT, R17, R2, PT ;  /* 0x000000021100b20b */ /* 0x010fc80003f04000 */
[----:B------:R-:W-:-:S04]  /*0ae0*/  @!P3 FSEL R2, R17, R2, P0 ;  /* 0x000000021102b208 */ /* 0x000fc80000000000 */
[----:B-----5:R-:W-:-:S04]  /*0af0*/  @!P4 FSETP.GT.AND P0, PT, R19, R2, PT ;  /* 0x000000021300c20b */ /* 0x020fc80003f04000 */
[----:B------:R-:W-:-:S04]  /*0b00*/  @!P4 FSEL R2, R19, R2, P0 ;  /* 0x000000021302c208 */ /* 0x000fc80000000000 */
[----:B------:R-:W-:-:S04]  /*0b10*/  @!P2 FSETP.GT.AND P0, PT, R21, R2, PT ;  /* 0x000000021500a20b */ /* 0x000fc80003f04000 */
[----:B------:R-:W-:Y:S01]  /*0b20*/  @!P2 FSEL R2, R21, R2, P0 ;  /* 0x000000021502a208 */ /* 0x000fe20000000000 */
[----:B------:R-:W-:Y:S08]  /*0b30*/  BRA.U UP1, `(.L_x_93) ;  /* 0xfffffffd012c7547 */ /* 0x000ff0000b83ffff */
[----:B------:R-:W-:-:S05]  /*0b40*/  UMOV UR5, UR6 ;  /* 0x0000000600057c82 */ /* 0x000fca0008000000 */
.L_x_92:
[----:B------:R-:W-:-:S09]  /*0b50*/  UISETP.NE.AND UP1, UPT, UR10, URZ, UPT ;  /* 0x000000ff0a00728c */ /* 0x000fd2000bf25270 */
[----:B------:R-:W-:Y:S05]  /*0b60*/  BRA.U !UP1, `(.L_x_94) ;  /* 0x0000000509087547 */ /* 0x000fea000b800000 */
[----:B------:R-:W-:Y:S01]  /*0b70*/  UISETP.NE.AND UP1, UPT, UR11, URZ, UPT ;  /* 0x000000ff0b00728c */ /* 0x000fe2000bf25270 */
[----:B------:R-:W-:Y:S10]  /*0b80*/  BRA.U !UP0, `(.L_x_95) ;  /* 0x0000000108747547 */ /* 0x000ff4000b800000 */
[----:B------:R-:W0:Y:S01]  /*0b90*/  LDCU UR9, c[0x0][0x39c] ;  /* 0x00007380ff0977ac */ /* 0x000e220008000800 */
[----:B------:R-:W1:Y:S01]  /*0ba0*/  LDC.64 R6, c[0x0][0x380] ;  /* 0x0000e000ff067b82 */ /* 0x000e620000000a00 */
[----:B------:R-:W-:-:S04]  /*0bb0*/  IMAD R13, R4, R11, UR5 ;  /* 0x00000005040d7e24 */ /* 0x000fc8000f8e020b */
[C---:B------:R-:W-:Y:S01]  /*0bc0*/  VIADD R8, R13.reuse, 0x1 ;  /* 0x000000010d087836 */ /* 0x040fe20000000000 */
[----:B0-----:R-:W-:Y:S01]  /*0bd0*/  ISETP.GE.AND P0, PT, R13, UR9, PT ;  /* 0x000000090d007c0c */ /* 0x001fe2000bf06270 */
[----:B------:R-:W-:-:S03]  /*0be0*/  IMAD R9, R10, UR9, R13 ;  /* 0x000000090a097c24 */ /* 0x000fc6000f8e020d */
[----:B------:R-:W-:Y:S01]  /*0bf0*/  ISETP.GE.AND P1, PT, R8, UR9, PT ;  /* 0x0000000908007c0c */ /* 0x000fe2000bf26270 */
[----:B------:R-:W-:Y:S01]  /*0c00*/  VIADD R8, R13, 0x2 ;  /* 0x000000020d087836 */ /* 0x000fe20000000000 */
[C---:B------:R-:W-:Y:S02]  /*0c10*/  ISETP.GE.OR P0, PT, R12.reuse, UR8, P0 ;  /* 0x000000080c007c0c */ /* 0x040fe40008706670 */
[----:B------:R-:W-:Y:S01]  /*0c20*/  ISETP.GE.OR P1, PT, R12, UR8, P1 ;  /* 0x000000080c007c0c */ /* 0x000fe20008f26670 */
[----:B-1----:R-:W-:Y:S01]  /*0c30*/  IMAD.WIDE R6, R9, 0x4, R6 ;  /* 0x0000000409067825 */ /* 0x002fe200078e0206 */
[----:B------:R-:W-:-:S03]  /*0c40*/  ISETP.GE.AND P2, PT, R8, UR9, PT ;  /* 0x0000000908007c0c */ /* 0x000fc6000bf46270 */
[----:B------:R-:W-:Y:S01]  /*0c50*/  VIADD R8, R13, 0x3 ;  /* 0x000000030d087836 */ /* 0x000fe20000000000 */
[----:B------:R-:W-:-:S05]  /*0c60*/  ISETP.GE.OR P2, PT, R12, UR8, P2 ;  /* 0x000000080c007c0c */ /* 0x000fca0009746670 */
[----:B------:R-:W2:Y:S01]  /*0c70*/  @!P0 LDG.E R9, desc[UR12][R6.64] ;  /* 0x0000000c06098981 */ /* 0x000ea2000c1e1900 */
[----:B------:R-:W-:-:S03]  /*0c80*/  ISETP.GE.AND P3, PT, R8, UR9, PT ;  /* 0x0000000908007c0c */ /* 0x000fc6000bf66270 */
[----:B------:R-:W3:Y:S01]  /*0c90*/  @!P1 LDG.E R13, desc[UR12][R6.64+0x4] ;  /* 0x0000040c060d9981 */ /* 0x000ee2000c1e1900 */
[----:B------:R-:W-:-:S03]  /*0ca0*/  ISETP.GE.OR P3, PT, R12, UR8, P3 ;  /* 0x000000080c007c0c */ /* 0x000fc60009f66670 */
[----:B------:R-:W4:Y:S10]  /*0cb0*/  @!P2 LDG.E R15, desc[UR12][R6.64+0x8] ;  /* 0x0000080c060fa981 */ /* 0x000f34000c1e1900 */
[----:B------:R-:W5:Y:S01]  /*0cc0*/  @!P3 LDG.E R17, desc[UR12][R6.64+0xc] ;  /* 0x00000c0c0611b981 */ /* 0x000f62000c1e1900 */
[----:B------:R-:W-:Y:S01]  /*0cd0*/  UIADD3 UR5, UPT, UPT, UR5, 0x4, URZ ;  /* 0x0000000405057890 */ /* 0x000fe2000fffe0ff */
[----:B--2---:R-:W-:-:S04]  /*0ce0*/  @!P0 FSETP.GT.AND P4, PT, R9, R2, PT ;  /* 0x000000020900820b */ /* 0x004fc80003f84000 */
[----:B------:R-:W-:-:S04]  /*0cf0*/  @!P0 FSEL R2, R9, R2, P4 ;  /* 0x0000000209028208 */ /* 0x000fc80002000000 */
[----:B---3--:R-:W-:-:S04]  /*0d00*/  @!P1 FSETP.GT.AND P0, PT, R13, R2, PT ;  /* 0x000000020d00920b */ /* 0x008fc80003f04000 */
[----:B------:R-:W-:-:S04]  /*0d10*/  @!P1 FSEL R2, R13, R2, P0 ;  /* 0x000000020d029208 */ /* 0x000fc80000000000 */
[----:B----4-:R-:W-:-:S04]  /*0d20*/  @!P2 FSETP.GT.AND P0, PT, R15, R2, PT ;  /* 0x000000020f00a20b */ /* 0x010fc80003f04000 */
[----:B------:R-:W-:-:S04]  /*0d30*/  @!P2 FSEL R2, R15, R2, P0 ;  /* 0x000000020f02a208 */ /* 0x000fc80000000000 */
[----:B-----5:R-:W-:-:S04]  /*0d40*/  @!P3 FSETP.GT.AND P0, PT, R17, R2, PT ;  /* 0x000000021100b20b */ /* 0x020fc80003f04000 */
[----:B------:R-:W-:-:S09]  /*0d50*/  @!P3 FSEL R2, R17, R2, P0 ;  /* 0x000000021102b208 */ /* 0x000fd20000000000 */
.L_x_95:
[----:B------:R-:W-:Y:S05]  /*0d60*/  BRA.U !UP1, `(.L_x_94) ;  /* 0x0000000109887547 */ /* 0x000fea000b800000 */
[----:B------:R-:W-:Y:S01]  /*0d70*/  UISETP.NE.AND UP1, UPT, UR11, 0x1, UPT ;  /* 0x000000010b00788c */ /* 0x000fe2000bf25270 */
[----:B------:R-:W-:-:S08]  /*0d80*/  LOP3.LUT P2, RZ, R11, 0x1, RZ, 0xc0, !PT ;  /* 0x000000010bff7812 */ /* 0x000fd0000784c0ff */
[----:B------:R-:W-:Y:S05]  /*0d90*/  BRA.U !UP1, `(.L_x_96) ;  /* 0x0000000109447547 */ /* 0x000fea000b800000 */
[----:B------:R-:W0:Y:S01]  /*0da0*/  LDCU UR9, c[0x0][0x39c] ;  /* 0x00007380ff0977ac */ /* 0x000e220008000800 */
[----:B------:R-:W1:Y:S01]  /*0db0*/  LDC.64 R6, c[0x0][0x380] ;  /* 0x0000e000ff067b82 */ /* 0x000e620000000a00 */
[----:B------:R-:W-:-:S04]  /*0dc0*/  IMAD R9, R4, R11, UR5 ;  /* 0x0000000504097e24 */ /* 0x000fc8000f8e020b */
[C---:B------:R-:W-:Y:S01]  /*0dd0*/  VIADD R8, R9.reuse, 0x1 ;  /* 0x0000000109087836 */ /* 0x040fe20000000000 */
[----:B0-----:R-:W-:Y:S01]  /*0de0*/  ISETP.GE.AND P0, PT, R9, UR9, PT ;  /* 0x0000000909007c0c */ /* 0x001fe2000bf06270 */
[----:B------:R-:W-:-:S03]  /*0df0*/  IMAD R9, R10, UR9, R9 ;  /* 0x000000090a097c24 */ /* 0x000fc6000f8e0209 */
[----:B------:R-:W-:Y:S02]  /*0e00*/  ISETP.GE.AND P1, PT, R8, UR9, PT ;  /* 0x0000000908007c0c */ /* 0x000fe4000bf26270 */
[C---:B------:R-:W-:Y:S02]  /*0e10*/  ISETP.GE.OR P0, PT, R12.reuse, UR8, P0 ;  /* 0x000000080c007c0c */ /* 0x040fe40008706670 */
[----:B------:R-:W-:Y:S01]  /*0e20*/  ISETP.GE.OR P1, PT, R12, UR8, P1 ;  /* 0x000000080c007c0c */ /* 0x000fe20008f26670 */
[----:B-1----:R-:W-:-:S10]  /*0e30*/  IMAD.WIDE R6, R9, 0x4, R6 ;  /* 0x0000000409067825 */ /* 0x002fd400078e0206 */
[----:B------:R-:W2:Y:S04]  /*0e40*/  @!P0 LDG.E R9, desc[UR12][R6.64] ;  /* 0x0000000c06098981 */ /* 0x000ea8000c1e1900 */
[----:B------:R-:W3:Y:S01]  /*0e50*/  @!P1 LDG.E R13, desc[UR12][R6.64+0x4] ;  /* 0x0000040c060d9981 */ /* 0x000ee2000c1e1900 */
[----:B------:R-:W-:Y:S01]  /*0e60*/  UIADD3 UR5, UPT, UPT, UR5, 0x2, URZ ;  /* 0x0000000205057890 */ /* 0x000fe2000fffe0ff */
[----:B--2---:R-:W-:-:S04]  /*0e70*/  @!P0 FSETP.GT.AND P3, PT, R9, R2, PT ;  /* 0x000000020900820b */ /* 0x004fc80003f64000 */
[----:B------:R-:W-:-:S04]  /*0e80*/  @!P0 FSEL R2, R9, R2, P3 ;  /* 0x0000000209028208 */ /* 0x000fc80001800000 */
[----:B---3--:R-:W-:-:S04]  /*0e90*/  @!P1 FSETP.GT.AND P0, PT, R13, R2, PT ;  /* 0x000000020d00920b */ /* 0x008fc80003f04000 */
[----:B------:R-:W-:-:S09]  /*0ea0*/  @!P1 FSEL R2, R13, R2, P0 ;  /* 0x000000020d029208 */ /* 0x000fd20000000000 */
.L_x_96:
[----:B------:R-:W-:Y:S05]  /*0eb0*/  @!P2 BRA `(.L_x_94) ;  /* 0x000000000034a947 */ /* 0x000fea0003800000 */
[----:B------:R-:W0:Y:S01]  /*0ec0*/  LDCU UR9, c[0x0][0x39c] ;  /* 0x00007380ff0977ac */ /* 0x000e220008000800 */
[----:B------:R-:W-:Y:S01]  /*0ed0*/  IMAD R9, R4, R11, UR5 ;  /* 0x0000000504097e24 */ /* 0x000fe2000f8e020b */
[----:B------:R-:W-:Y:S04]  /*0ee0*/  BSSY.RECONVERGENT B0, `(.L_x_94) ;  /* 0x000000a000007945 */ /* 0x000fe80003800200 */
[----:B0-----:R-:W-:-:S04]  /*0ef0*/  ISETP.GE.AND P0, PT, R9, UR9, PT ;  /* 0x0000000909007c0c */ /* 0x001fc8000bf06270 */
[----:B------:R-:W-:-:S13]  /*0f00*/  ISETP.GE.OR P0, PT, R12, UR8, P0 ;  /* 0x000000080c007c0c */ /* 0x000fda0008706670 */
[----:B------:R-:W-:Y:S05]  /*0f10*/  @P0 BRA `(.L_x_97) ;  /* 0x0000000000180947 */ /* 0x000fea0003800000 */
[----:B------:R-:W0:Y:S01]  /*0f20*/  LDC.64 R6, c[0x0][0x380] ;  /* 0x0000e000ff067b82 */ /* 0x000e220000000a00 */
[----:B------:R-:W-:-:S04]  /*0f30*/  IMAD R9, R10, UR9, R9 ;  /* 0x000000090a097c24 */ /* 0x000fc8000f8e0209 */
[----:B0-----:R-:W-:-:S06]  /*0f40*/  IMAD.WIDE R6, R9, 0x4, R6 ;  /* 0x0000000409067825 */ /* 0x001fcc00078e0206 */
[----:B------:R-:W2:Y:S02]  /*0f50*/  LDG.E R7, desc[UR12][R6.64] ;  /* 0x0000000c06077981 */ /* 0x000ea4000c1e1900 */
[----:B--2---:R-:W-:-:S04]  /*0f60*/  FSETP.GT.AND P0, PT, R7, R2, PT ;  /* 0x000000020700720b */ /* 0x004fc80003f04000 */
[----:B------:R-:W-:-:S09]  /*0f70*/  FSEL R2, R7, R2, P0 ;  /* 0x0000000207027208 */ /* 0x000fd20000000000 */
.L_x_97:
[----:B------:R-:W-:Y:S05]  /*0f80*/  BSYNC.RECONVERGENT B0 ;  /* 0x0000000000007941 */ /* 0x000fea0003800200 */
.L_x_94:
[----:B------:R-:W-:Y:S05]  /*0f90*/  @P5 BRA `(.L_x_98) ;  /* 0xfffffff400dc5947 */ /* 0x000fea000383ffff */
.L_x_91:
[----:B------:R-:W0:Y:S02]  /*0fa0*/  LDC.64 R4, c[0x0][0x388] ;  /* 0x0000e200ff047b82 */ /* 0x000e240000000a00 */
[----:B0-----:R-:W-:-:S05]  /*0fb0*/  IMAD.WIDE R4, R0, 0x4, R4 ;  /* 0x0000000400047825 */ /* 0x001fca00078e0204 */
[----:B------:R-:W-:Y:S01]  /*0fc0*/  STG.E desc[UR12][R4.64], R2 ;  /* 0x0000000204007986 */ /* 0x000fe2000c10190c */
[----:B------:R-:W-:Y:S05]  /*0fd0*/  EXIT ;  /* 0x000000000000794d */ /* 0x000fea0003800000 */
.L_x_99:
        /* <DEDUP_REMOVED lines=10> */
.L_x_113:


//--------------------- .text._Z14convReluKernelPKfS0_S0_Pfiiiiiiiiiii --------------------------
	.section	.text._Z14convReluKernelPKfS0_S0_Pfiiiiiiiiiii,"ax",@progbits
	.align	128
        .global         _Z14convReluKernelPKfS0_S0_Pfiiiiiiiiiii
        .type           _Z14convReluKernelPKfS0_S0_Pfiiiiiiiiiii,@function
        .size           _Z14convReluKernelPKfS0_S0_Pfiiiiiiiiiii,(.L_x_114 - _Z14convReluKernelPKfS0_S0_Pfiiiiiiiiiii)
        .other          _Z14convReluKernelPKfS0_S0_Pfiiiiiiiiiii,@"STO_CUDA_ENTRY STV_DEFAULT"
_Z14convReluKernelPKfS0_S0_Pfiiiiiiiiiii:
.text._Z14convReluKernelPKfS0_S0_Pfiiiiiiiiiii:
[----:B------:R-:W-:Y:S08]  /*0000*/  LDC R1, c[0x0][0x37c] ;  /* 0x0000df00ff017b82 */ /* 0x000ff00000000800 */
[----:B------:R-:W0:Y:S01]  /*0010*/  LDC R6, c[0x0][0x3b0] ;  /* 0x0000ec00ff067b82 */ /* 0x000e220000000800 */
[----:B------:R-:W1:Y:S01]  /*0020*/  LDCU UR7, c[0x0][0x3bc] ;  /* 0x00007780ff0777ac */ /* 0x000e620008000800 */
[----:B------:R-:W2:Y:S06]  /*0030*/  LDCU UR8, c[0x0][0x3c0] ;  /* 0x00007800ff0877ac */ /* 0x000eac0008000800 */
[----:B------:R-:W3:Y:S01]  /*0040*/  S2UR UR6, SR_CTAID.Z ;  /* 0x00000000000679c3 */ /* 0x000ee20000002700 */
[----:B------:R-:W4:Y:S07]  /*0050*/  LDCU UR9, c[0x0][0x3a0] ;  /* 0x00007400ff0977ac */ /* 0x000f2e0008000800 */
[----:B------:R-:W5:Y:S01]  /*0060*/  LDC R11, c[0x0][0x360] ;  /* 0x0000d800ff0b7b82 */ /* 0x000f620000000800 */
[----:B0-----:R-:W0:Y:S07]  /*0070*/  I2F.U32.RP R4, R6 ;  /* 0x0000000600047306 */ /* 0x001e2e0000209000 */
[----:B------:R-:W1:Y:S01]  /*0080*/  S2UR UR5, SR_CTAID.Y ;  /* 0x00000000000579c3 */ /* 0x000e620000002600 */
[----:B------:R-:W-:-:S07]  /*0090*/  ISETP.NE.U32.AND P2, PT, R6, RZ, PT ;  /* 0x000000ff0600720c */ /* 0x000fce0003f45070 */
[----:B------:R-:W1:Y:S01]  /*00a0*/  LDC R10, c[0x0][0x364] ;  /* 0x0000d900ff0a7b82 */ /* 0x000e620000000800 */
[----:B0-----:R-:W0:Y:S07]  /*00b0*/  MUFU.RCP R4, R4 ;  /* 0x0000000400047308 */ /* 0x001e2e0000001000 */
[----:B------:R-:W5:Y:S01]  /*00c0*/  S2UR UR4, SR_CTAID.X ;  /* 0x00000000000479c3 */ /* 0x000f620000002500 */
[----:B0-----:R-:W-:-:S04]  /*00d0*/  VIADD R2, R4, 0xffffffe ;  /* 0x0ffffffe04027836 */ /* 0x001fc80000000000 */
[----:B------:R0:W2:Y:S02]  /*00e0*/  F2I.FTZ.U32.TRUNC.NTZ R3, R2 ;  /* 0x0000000200037305 */ /* 0x0000a4000021f000 */
[----:B0-----:R-:W-:Y:S02]  /*00f0*/  HFMA2 R2, -RZ, RZ, 0, 0 ;  /* 0x00000000ff027431 */ /* 0x001fe400000001ff */
[----:B--2---:R-:W-:-:S04]  /*0100*/  IMAD.MOV R5, RZ, RZ, -R3 ;  /* 0x000000ffff057224 */ /* 0x004fc800078e0a03 */
[----:B------:R-:W-:-:S04]  /*0110*/  IMAD R5, R5, R6, RZ ;  /* 0x0000000605057224 */ /* 0x000fc800078e02ff */
[----:B------:R-:W-:Y:S02]  /*0120*/  IMAD.HI.U32 R0, R3, R5, R2 ;  /* 0x0000000503007227 */ /* 0x000fe400078e0002 */
[----:B------:R-:W1:Y:S04]  /*0130*/  S2R R5, SR_TID.Y ;  /* 0x0000000000057919 */ /* 0x000e680000002200 */
[----:B---3--:R-:W-:Y:S01]  /*0140*/  IMAD.HI.U32 R0, R0, UR6, RZ ;  /* 0x0000000600007c27 */ /* 0x008fe2000f8e00ff */
[----:B------:R-:W5:Y:S03]  /*0150*/  S2R R2, SR_TID.X ;  /* 0x0000000000027919 */ /* 0x000f660000002100 */
[----:B------:R-:W-:-:S04]  /*0160*/  IMAD.MOV R3, RZ, RZ, -R0 ;  /* 0x000000ffff037224 */ /* 0x000fc800078e0a00 */
[----:B------:R-:W-:-:S05]  /*0170*/  IMAD R3, R6, R3, UR6 ;  /* 0x0000000606037e24 */ /* 0x000fca000f8e0203 */
[----:B------:R-:W-:-:S13]  /*0180*/  ISETP.GE.U32.AND P0, PT, R3, R6, PT ;  /* 0x000000060300720c */ /* 0x000fda0003f06070 */
[----:B------:R-:W-:Y:S01]  /*0190*/  @P0 IMAD.IADD R3, R3, 0x1, -R6 ;  /* 0x0000000103030824 */ /* 0x000fe200078e0a06 */
[----:B------:R-:W-:Y:S01]  /*01a0*/  @P0 IADD3 R0, PT, PT, R0, 0x1, RZ ;  /* 0x0000000100000810 */ /* 0x000fe20007ffe0ff */
[----:B-1----:R-:W-:-:S03]  /*01b0*/  IMAD R10, R10, UR5, R5 ;  /* 0x000000050a0a7c24 */ /* 0x002fc6000f8e0205 */
[----:B------:R-:W-:Y:S01]  /*01c0*/  ISETP.GE.U32.AND P1, PT, R3, R6, PT ;  /* 0x000000060300720c */ /* 0x000fe20003f26070 */
[----:B-----5:R-:W-:Y:S01]  /*01d0*/  IMAD R11, R11, UR4, R2 ;  /* 0x000000040b0b7c24 */ /* 0x020fe2000f8e0202 */
[----:B------:R-:W-:-:S04]  /*01e0*/  ISETP.GE.AND P0, PT, R10, UR7, PT ;  /* 0x000000070a007c0c */ /* 0x000fc8000bf06270 */
[----:B------:R-:W-:-:S07]  /*01f0*/  ISETP.GE.OR P0, PT, R11, UR8, P0 ;  /* 0x000000080b007c0c */ /* 0x000fce0008706670 */
[----:B------:R-:W-:Y:S01]  /*0200*/  @P1 VIADD R0, R0, 0x1 ;  /* 0x0000000100001836 */ /* 0x000fe20000000000 */
[----:B------:R-:W-:-:S04]  /*0210*/  @!P2 LOP3.LUT R0, RZ, R6, RZ, 0x33, !PT ;  /* 0x00000006ff00a212 */ /* 0x000fc800078e33ff */
[----:B----4-:R-:W-:Y:S01]  /*0220*/  ISETP.GE.OR P0, PT, R0, UR9, P0 ;  /* 0x0000000900007c0c */ /* 0x010fe20008706670 */
[----:B------:R-:W-:-:S04]  /*0230*/  IMAD.MOV R13, RZ, RZ, -R0 ;  /* 0x000000ffff0d7224 */ /* 0x000fc800078e0a00 */
[----:B------:R-:W-:-:S08]  /*0240*/  IMAD R13, R6, R13, UR6 ;  /* 0x00000006060d7e24 */ /* 0x000fd0000f8e020d */
[----:B------:R-:W-:Y:S05]  /*0250*/  @P0 EXIT ;  /* 0x000000000000094d */ /* 0x000fea0003800000 */
[----:B------:R-:W0:Y:S01]  /*0260*/  LDCU UR4, c[0x0][0x3a4] ;  /* 0x00007480ff0477ac */ /* 0x000e220008000800 */
[----:B------:R-:W-:Y:S01]  /*0270*/  MOV R17, RZ ;  /* 0x000000ff00117202 */ /* 0x000fe20000000f00 */
[----:B------:R-:W1:Y:S01]  /*0280*/  LDCU.64 UR12, c[0x0][0x358] ;  /* 0x00006b00ff0c77ac */ /* 0x000e620008000a00 */
[----:B0-----:R-:W-:-:S09]  /*0290*/  UISETP.GE.AND UP0, UPT, UR4, 0x1, UPT ;  /* 0x000000010400788c */ /* 0x001fd2000bf06270 */
[----:B-1----:R-:W-:Y:S05]  /*02a0*/  BRA.U !UP0, `(.L_x_100) ;  /* 0x0000000d080c7547 */ /* 0x002fea000b800000 */
[----:B------:R-:W0:Y:S01]  /*02b0*/  LDCU UR4, c[0x0][0x3b4] ;  /* 0x00007680ff0477ac */ /* 0x000e220008000800 */
[----:B------:R-:W0:Y:S02]  /*02c0*/  LDCU UR6, c[0x0][0x3b8] ;  /* 0x00007700ff0677ac */ /* 0x000e240008000800 */
[----:B0-----:R-:W-:-:S04]  /*02d0*/  UISETP.LT.AND UP0, UPT, UR4, UR6, UPT ;  /* 0x000000060400728c */ /* 0x001fc8000bf01270 */
[----:B------:R-:W-:-:S04]  /*02e0*/  USEL UR4, UR4, UR6, UP0 ;  /* 0x0000000604047287 */ /* 0x000fc80008000000 */
[----:B------:R-:W-:-:S09]  /*02f0*/  UISETP.GE.AND UP0, UPT, UR4, 0x1, UPT ;  /* 0x000000010400788c */ /* 0x000fd2000bf06270 */
[----:B------:R-:W-:Y:S05]  /*0300*/  BRA.U !UP0, `(.L_x_100) ;  /* 0x0000000908f47547 */ /* 0x000fea000b800000 */
[----:B------:R-:W0:Y:S01]  /*0310*/  LDC R15, c[0x0][0x3c8] ;  /* 0x0000f200ff0f7b82 */ /* 0x000e220000000800 */
[----:B------:R-:W0:Y:S01]  /*0320*/  LDCU UR4, c[0x0][0x3c4] ;  /* 0x00007880ff0477ac */ /* 0x000e220008000800 */
[----:B------:R-:W-:Y:S01]  /*0330*/  IMAD.MOV.U32 R17, RZ, RZ, RZ ;  /* 0x000000ffff117224 */ /* 0x000fe200078e00ff */
[----:B------:R-:W-:Y:S02]  /*0340*/  ULOP3.LUT UR8, UR6, 0x7, URZ, 0xc0, !UPT ;  /* 0x0000000706087892 */ /* 0x000fe4000f8ec0ff */
[----:B------:R-:W-:Y:S01]  /*0350*/  ULOP3.LUT UR6, UR6, 0x7ffffff8, URZ, 0xc0, !UPT ;  /* 0x7ffffff806067892 */ /* 0x000fe2000f8ec0ff */
[--C-:B0-----:R-:W-:Y:S02]  /*0360*/  IMAD R14, R11, UR4, -R15.reuse ;  /* 0x000000040b0e7c24 */ /* 0x101fe4000f8e0a0f */
[----:B------:R-:W-:Y:S01]  /*0370*/  IMAD R15, R10, UR4, -R15 ;  /* 0x000000040a0f7c24 */ /* 0x000fe2000f8e0a0f */
[----:B------:R-:W-:-:S08]  /*0380*/  UMOV UR4, URZ ;  /* 0x000000ff00047c82 */ /* 0x000fd00008000000 */
.L_x_108:
[----:B------:R-:W0:Y:S01]  /*0390*/  LDC R2, c[0x0][0x3a4] ;  /* 0x0000e900ff027b82 */ /* 0x000e220000000800 */
[----:B------:R-:W-:Y:S01]  /*03a0*/  UMOV UR5, URZ ;  /* 0x000000ff00057c82 */ /* 0x000fe20008000000 */
[-C--:B0-----:R-:W-:Y:S02]  /*03b0*/  IMAD R16, R0, R2.reuse, UR4 ;  /* 0x0000000400107e24 */ /* 0x081fe4000f8e0202 */
[----:B------:R-:W-:Y:S01]  /*03c0*/  IMAD R12, R13, R2, UR4 ;  /* 0x000000040d0c7e24 */ /* 0x000fe2000f8e0202 */
[----:B------:R-:W-:-:S06]  /*03d0*/  UIADD3 UR4, UPT, UPT, UR4, 0x1, URZ ;  /* 0x0000000104047890 */ /* 0x000fcc000fffe0ff */
[----:B------:R-:W-:-:S13]  /*03e0*/  ISETP.NE.AND P5, PT, R2, UR4, PT ;  /* 0x0000000402007c0c */ /* 0x000fda000bfa5270 */
.L_x_107:
[----:B------:R-:W0:Y:S01]  /*03f0*/  LDC R3, c[0x0][0x3b4] ;  /* 0x0000ed00ff037b82 */ /* 0x000e220000000800 */
[----:B------:R-:W1:Y:S01]  /*0400*/  LDCU UR7, c[0x0][0x3b8] ;  /* 0x00007700ff0777ac */ /* 0x000e620008000800 */
[----:B------:R-:W-:Y:S02]  /*0410*/  VIADD R19, R15, UR5 ;  /* 0x000000050f137c36 */ /* 0x000fe40008000000 */
[----:B------:R-:W-:Y:S01]  /*0420*/  HFMA2 R7, -RZ, RZ, 0, 0 ;  /* 0x00000000ff077431 */ /* 0x000fe200000001ff */
[----:B------:R-:W2:Y:S01]  /*0430*/  LDCU UR9, c[0x0][0x3a8] ;  /* 0x00007500ff0977ac */ /* 0x000ea20008000800 */
[----:B-1----:R-:W-:Y:S01]  /*0440*/  UISETP.GE.U32.AND UP0, UPT, UR7, 0x8, UPT ;  /* 0x000000080700788c */ /* 0x002fe2000bf06070 */
[C---:B--2---:R-:W-:Y:S01]  /*0450*/  ISETP.GE.AND P0, PT, R19.reuse, UR9, PT ;  /* 0x0000000913007c0c */ /* 0x044fe2000bf06270 */
[----:B0-----:R-:W-:Y:S01]  /*0460*/  IMAD R18, R12, R3, UR5 ;  /* 0x000000050c127e24 */ /* 0x001fe2000f8e0203 */
[----:B------:R-:W-:Y:S02]  /*0470*/  UIADD3 UR5, UPT, UPT, UR5, 0x1, URZ ;  /* 0x0000000105057890 */ /* 0x000fe4000fffe0ff */
[----:B------:R-:W-:Y:S01]  /*0480*/  ISETP.GT.AND P0, PT, R19, -0x1, !P0 ;  /* 0xffffffff1300780c */ /* 0x000fe20004704270 */
[----:B------:R-:W-:-:S03]  /*0490*/  IMAD R19, R16, UR9, R19 ;  /* 0x0000000910137c24 */ /* 0x000fc6000f8e0213 */
[----:B------:R-:W-:Y:S01]  /*04a0*/  ISETP.NE.AND P6, PT, R3, UR5, PT ;  /* 0x0000000503007c0c */ /* 0x000fe2000bfc5270 */
[----:B------:R-:W-:-:S12]  /*04b0*/  BRA.U !UP0, `(.L_x_101) ;  /* 0x0000000508247547 */ /* 0x000fd8000b800000 */
[----:B------:R-:W0:Y:S01]  /*04c0*/  LDC.64 R2, c[0x0][0x380] ;  /* 0x0000e000ff027b82 */ /* 0x000e220000000a00 */
[----:B------:R-:W-:Y:S01]  /*04d0*/  VIADD R20, R14, 0x3 ;  /* 0x000000030e147836 */ /* 0x000fe20000000000 */
[----:B------:R-:W1:Y:S01]  /*04e0*/  LDCU UR10, c[0x0][0x3ac] ;  /* 0x00007580ff0a77ac */ /* 0x000e620008000800 */
[----:B------:R-:W-:Y:S01]  /*04f0*/  IMAD.MOV.U32 R21, RZ, RZ, RZ ;  /* 0x000000ffff157224 */ /* 0x000fe200078e00ff */
[----:B------:R-:W2:Y:S04]  /*0500*/  LDCU UR7, c[0x0][0x3b8] ;  /* 0x00007700ff0777ac */ /* 0x000ea80008000800 */
[----:B------:R-:W3:Y:S01]  /*0510*/  LDC.64 R4, c[0x0][0x388] ;  /* 0x0000e200ff047b82 */ /* 0x000ee20000000a00 */
[----:B------:R-:W-:-:S12]  /*0520*/  UIADD3 UR9, UPT, UPT, -UR6, URZ, URZ ;  /* 0x000000ff06097290 */ /* 0x000fd8000fffe1ff */
.L_x_102:
[C---:B------:R-:W-:Y:S01]  /*0530*/  IADD3 R6, PT, PT, R20.reuse, -0x3, RZ ;  /* 0xfffffffd14067810 */ /* 0x040fe20007ffe0ff */
[----:B------:R-:W-:Y:S02]  /*0540*/  VIADD R7, R20, 0xfffffffe ;  /* 0xfffffffe14077836 */ /* 0x000fe40000000000 */
[----:B--2---:R-:W-:Y:S01]  /*0550*/  IMAD R9, R18, UR7, R21 ;  /* 0x0000000712097c24 */ /* 0x004fe2000f8e0215 */
[C---:B-1----:R-:W-:Y:S02]  /*0560*/  ISETP.GE.AND P1, PT, R6.reuse, UR10, PT ;  /* 0x0000000a06007c0c */ /* 0x042fe4000bf26270 */
[----:B------:R-:W-:Y:S01]  /*0570*/  ISETP.GE.AND P3, PT, R7, UR10, PT ;  /* 0x0000000a07007c0c */ /* 0x000fe2000bf66270 */
[----:B---3--:R-:W-:Y:S01]  /*0580*/  IMAD.WIDE R8, R9, 0x4, R4 ;  /* 0x0000000409087825 */ /* 0x008fe200078e0204 */
[----:B------:R-:W-:Y:S02]  /*0590*/  ISETP.GT.AND P1, PT, R6, -0x1, !P1 ;  /* 0xffffffff0600780c */ /* 0x000fe40004f24270 */
[----:B------:R-:W-:Y:S01]  /*05a0*/  ISETP.GT.AND P3, PT, R7, -0x1, !P3 ;  /* 0xffffffff0700780c */ /* 0x000fe20005f64270 */
[----:B------:R-:W-:Y:S01]  /*05b0*/  IMAD.IADD R6, R14, 0x1, R21 ;  /* 0x000000010e067824 */ /* 0x000fe200078e0215 */
[----:B------:R-:W-:-:S02]  /*05c0*/  PLOP3.LUT P1, PT, P1, P0, PT, 0x80, 0x8 ;  /* 0x000000000008781c */ /* 0x000fc40000f21070 */
[----:B------:R-:W-:Y:S01]  /*05d0*/  PLOP3.LUT P3, PT, P3, P0, PT, 0x80, 0x8 ;  /* 0x000000000008781c */ /* 0x000fe20001f61070 */
[----:B------:R-:W-:-:S04]  /*05e0*/  IMAD R7, R19, UR10, R6 ;  /* 0x0000000a13077c24 */ /* 0x000fc8000f8e0206 */
[----:B0-----:R-:W-:-:S06]  /*05f0*/  IMAD.WIDE R6, R7, 0x4, R2 ;  /* 0x0000000407067825 */ /* 0x001fcc00078e0202 */
[----:B------:R-:W2:Y:S04]  /*0600*/  @P1 LDG.E R22, desc[UR12][R6.64] ;  /* 0x0000000c06161981 */ /* 0x000ea8000c1e1900 */
[----:B------:R-:W2:Y:S04]  /*0610*/  @P1 LDG.E R23, desc[UR12][R8.64] ;  /* 0x0000000c08171981 */ /* 0x000ea8000c1e1900 */
[----:B------:R-:W3:Y:S04]  /*0620*/  @P3 LDG.E R24, desc[UR12][R6.64+0x4] ;  /* 0x0000040c06183981 */ /* 0x000ee8000c1e1900 */
[----:B------:R-:W3:Y:S01]  /*0630*/  @P3 LDG.E R25, desc[UR12][R8.64+0x4] ;  /* 0x0000040c08193981 */ /* 0x000ee2000c1e1900 */
[----:B------:R-:W-:-:S02]  /*0640*/  IADD3 R26, PT, PT, R20, -0x1, RZ ;  /* 0xffffffff141a7810 */ /* 0x000fc40007ffe0ff */
[----:B------:R-:W-:Y:S02]  /*0650*/  ISETP.GE.AND P2, PT, R20, UR10, PT ;  /* 0x0000000a14007c0c */ /* 0x000fe4000bf46270 */
[----:B------:R-:W-:Y:S02]  /*0660*/  ISETP.GE.AND P4, PT, R26, UR10, PT ;  /* 0x0000000a1a007c0c */ /* 0x000fe4000bf86270 */
[----:B------:R-:W-:Y:S02]  /*0670*/  ISETP.GT.AND P2, PT, R20, -0x1, !P2 ;  /* 0xffffffff1400780c */ /* 0x000fe40005744270 */
[----:B------:R-:W-:Y:S02]  /*0680*/  ISETP.GT.AND P4, PT, R26, -0x1, !P4 ;  /* 0xffffffff1a00780c */ /* 0x000fe40006784270 */
[----:B------:R-:W-:Y:S02]  /*0690*/  PLOP3.LUT P2, PT, P2, P0, PT, 0x80, 0x8 ;  /* 0x000000000008781c */ /* 0x000fe40001741070 */
[----:B------:R-:W-:Y:S01]  /*06a0*/  PLOP3.LUT P4, PT, P4, P0, PT, 0x80, 0x8 ;  /* 0x000000000008781c */ /* 0x000fe20002781070 */
[----:B--2---:R-:W-:-:S12]  /*06b0*/  @P1 FFMA R17, R22, R23, R17 ;  /* 0x0000001716111223 */ /* 0x004fd80000000011 */
[----:B------:R-:W2:Y:S04]  /*06c0*/  @P4 LDG.E R22, desc[UR12][R6.64+0x8] ;  /* 0x0000080c06164981 */ /* 0x000ea8000c1e1900 */
[----:B------:R-:W2:Y:S01]  /*06d0*/  @P4 LDG.E R23, desc[UR12][R8.64+0x8] ;  /* 0x0000080c08174981 */ /* 0x000ea2000c1e1900 */
[----:B---3--:R-:W-:-:S03]  /*06e0*/  @P3 FFMA R17, R24, R25, R17 ;  /* 0x0000001918113223 */ /* 0x008fc60000000011 */
[----:B------:R-:W3:Y:S04]  /*06f0*/  @P2 LDG.E R24, desc[UR12][R6.64+0xc] ;  /* 0x00000c0c06182981 */ /* 0x000ee8000c1e1900 */
[----:B------:R-:W3:Y:S01]  /*0700*/  @P2 LDG.E R25, desc[UR12][R8.64+0xc] ;  /* 0x00000c0c08192981 */ /* 0x000ee2000c1e1900 */
[----:B------:R-:W-:-:S05]  /*0710*/  VIADD R26, R20, 0x1 ;  /* 0x00000001141a7836 */ /* 0x000fca0000000000 */
[----:B------:R-:W-:-:S04]  /*0720*/  ISETP.GE.AND P1, PT, R26, UR10, PT ;  /* 0x0000000a1a007c0c */ /* 0x000fc8000bf26270 */
[----:B------:R-:W-:-:S04]  /*0730*/  ISETP.GT.AND P1, PT, R26, -0x1, !P1 ;  /* 0xffffffff1a00780c */ /* 0x000fc80004f24270 */
[----:B------:R-:W-:Y:S01]  /*0740*/  PLOP3.LUT P1, PT, P1, P0, PT, 0x80, 0x8 ;  /* 0x000000000008781c */ /* 0x000fe20000f21070 */
[----:B--2---:R-:W-:Y:S01]  /*0750*/  @P4 FFMA R17, R22, R23, R17 ;  /* 0x0000001716114223 */ /* 0x004fe20000000011 */
[C---:B------:R-:W-:Y:S01]  /*0760*/  IADD3 R22, PT, PT, R20.reuse, 0x2, RZ ;  /* 0x0000000214167810 */ /* 0x040fe20007ffe0ff */
[----:B------:R-:W-:-:S03]  /*0770*/  VIADD R23, R20, 0x3 ;  /* 0x0000000314177836 */ /* 0x000fc60000000000 */
[----:B------:R-:W-:Y:S02]  /*0780*/  ISETP.GE.AND P4, PT, R22, UR10, PT ;  /* 0x0000000a16007c0c */ /* 0x000fe4000bf86270 */
[C---:B------:R-:W-:Y:S01]  /*0790*/  ISETP.GE.AND P3, PT, R23.reuse, UR10, PT ;  /* 0x0000000a17007c0c */ /* 0x040fe2000bf66270 */
[----:B---3--:R-:W-:Y:S01]  /*07a0*/  @P2 FFMA R17, R24, R25, R17 ;  /* 0x0000001918112223 */ /* 0x008fe20000000011 */
[----:B------:R-:W-:Y:S02]  /*07b0*/  IADD3 R24, PT, PT, R20, 0x4, RZ ;  /* 0x0000000414187810 */ /* 0x000fe40007ffe0ff */
[----:B------:R-:W-:Y:S02]  /*07c0*/  ISETP.GT.AND P4, PT, R22, -0x1, !P4 ;  /* 0xffffffff1600780c */ /* 0x000fe40006784270 */
[----:B------:R-:W-:Y:S01]  /*07d0*/  ISETP.GE.AND P2, PT, R24, UR10, PT ;  /* 0x0000000a18007c0c */ /* 0x000fe2000bf46270 */
[----:B------:R-:W2:Y:S01]  /*07e0*/  @P1 LDG.E R22, desc[UR12][R6.64+0x10] ;  /* 0x0000100c06161981 */ /* 0x000ea2000c1e1900 */
[----:B------:R-:W-:-:S02]  /*07f0*/  ISETP.GT.AND P3, PT, R23, -0x1, !P3 ;  /* 0xffffffff1700780c */ /* 0x000fc40005f64270 */
[----:B------:R-:W-:Y:S01]  /*0800*/  PLOP3.LUT P4, PT, P4, P0, PT, 0x80, 0x8 ;  /* 0x000000000008781c */ /* 0x000fe20002781070 */
[----:B------:R-:W2:Y:S01]  /*0810*/  @P1 LDG.E R23, desc[UR12][R8.64+0x10] ;  /* 0x0000100c08171981 */ /* 0x000ea2000c1e1900 */
[----:B------:R-:W-:Y:S02]  /*0820*/  ISETP.GT.AND P2, PT, R24, -0x1, !P2 ;  /* 0xffffffff1800780c */ /* 0x000fe40005744270 */
[----:B------:R-:W-:Y:S02]  /*0830*/  PLOP3.LUT P3, PT, P3, P0, PT, 0x80, 0x8 ;  /* 0x000000000008781c */ /* 0x000fe40001f61070 */
[----:B------:R-:W-:-:S07]  /*0840*/  PLOP3.LUT P2, PT, P2, P0, PT, 0x80, 0x8 ;  /* 0x000000000008781c */ /* 0x000fce0001741070 */
[----:B------:R-:W3:Y:S04]  /*0850*/  @P4 LDG.E R25, desc[UR12][R8.64+0x14] ;  /* 0x0000140c08194981 */ /* 0x000ee8000c1e1900 */
[----:B------:R-:W3:Y:S04]  /*0860*/  @P4 LDG.E R24, desc[UR12][R6.64+0x14] ;  /* 0x0000140c06184981 */ /* 0x000ee8000c1e1900 */
[----:B------:R-:W4:Y:S04]  /*0870*/  @P3 LDG.E R27, desc[UR12][R8.64+0x18] ;  /* 0x0000180c081b3981 */ /* 0x000f28000c1e1900 */
[----:B------:R-:W4:Y:S04]  /*0880*/  @P3 LDG.E R26, desc[UR12][R6.64+0x18] ;  /* 0x0000180c061a3981 */ /* 0x000f28000c1e1900 */
[----:B------:R-:W5:Y:S04]  /*0890*/  @P2 LDG.E R29, desc[UR12][R8.64+0x1c] ;  /* 0x00001c0c081d2981 */ /* 0x000f68000c1e1900 */
[----:B------:R-:W5:Y:S01]  /*08a0*/  @P2 LDG.E R28, desc[UR12][R6.64+0x1c] ;  /* 0x00001c0c061c2981 */ /* 0x000f62000c1e1900 */
[----:B------:R-:W-:-:S04]  /*08b0*/  UIADD3 UR9, UPT, UPT, UR9, 0x8, URZ ;  /* 0x0000000809097890 */ /* 0x000fc8000fffe0ff */
[----:B------:R-:W-:Y:S01]  /*08c0*/  UISETP.NE.AND UP0, UPT, UR9, URZ, UPT ;  /* 0x000000ff0900728c */ /* 0x000fe2000bf05270 */
[----:B------:R-:W-:Y:S01]  /*08d0*/  VIADD R21, R21, 0x8 ;  /* 0x0000000815157836 */ /* 0x000fe20000000000 */
[----:B------:R-:W-:Y:S01]  /*08e0*/  IADD3 R20, PT, PT, R20, 0x8, RZ ;  /* 0x0000000814147810 */ /* 0x000fe20007ffe0ff */
[----:B--2---:R-:W-:-:S04]  /*08f0*/  @P1 FFMA R17, R22, R23, R17 ;  /* 0x0000001716111223 */ /* 0x004fc80000000011 */
[----:B---3--:R-:W-:-:S04]  /*0900*/  @P4 FFMA R17, R24, R25, R17 ;  /* 0x0000001918114223 */ /* 0x008fc80000000011 */
[----:B----4-:R-:W-:-:S04]  /*0910*/  @P3 FFMA R17, R26, R27, R17 ;  /* 0x0000001b1a113223 */ /* 0x010fc80000000011 */
[----:B-----5:R-:W-:Y:S01]  /*0920*/  @P2 FFMA R17, R28, R29, R17 ;  /* 0x0000001d1c112223 */ /* 0x020fe20000000011 */
[----:B------:R-:W-:Y:S06]  /*0930*/  BRA.U UP0, `(.L_x_102) ;  /* 0xfffffff900fc7547 */ /* 0x000fec000b83ffff */
[----:B------:R-:W-:-:S07]  /*0940*/  IMAD.U32 R7, RZ, RZ, UR6 ;  /* 0x00000006ff077e24 */ /* 0x000fce000f8e00ff */
.L_x_101:
[----:B------:R-:W-:-:S09]  /*0950*/  UISETP.NE.AND UP0, UPT, UR8, URZ, UPT ;  /* 0x000000ff0800728c */ /* 0x000fd2000bf05270 */
[----:B------:R-:W-:Y:S05]  /*0960*/  BRA.U !UP0, `(.L_x_103) ;  /* 0x0000000508547547 */ /* 0x000fea000b800000 */
[----:B------:R-:W-:Y:S02]  /*0970*/  UIADD3 UR9, UPT, UPT, UR8, -0x1, URZ ;  /* 0xffffffff08097890 */ /* 0x000fe4000fffe0ff */
[----:B------:R-:W-:Y:S02]  /*0980*/  ULOP3.LUT UP1, UR10, UR7, 0x3, URZ, 0xc0, !UPT ;  /* 0x00000003070a7892 */ /* 0x000fe4000f82c0ff */
[----:B------:R-:W-:-:S09]  /*0990*/  UISETP.GE.U32.AND UP0, UPT, UR9, 0x3, UPT ;  /* 0x000000030900788c */ /* 0x000fd2000bf06070 */
[----:B------:R-:W-:Y:S05]  /*09a0*/  BRA.U !UP0, `(.L_x_104) ;  /* 0x0000000108907547 */ /* 0x000fea000b800000 */
[----:B------:R-:W0:Y:S01]  /*09b0*/  LDCU UR9, c[0x0][0x3ac] ;  /* 0x00007580ff0977ac */ /* 0x000e220008000800 */
[----:B------:R-:W1:Y:S01]  /*09c0*/  LDC.64 R4, c[0x0][0x380] ;  /* 0x0000e000ff047b82 */ /* 0x000e620000000a00 */
[----:B------:R-:W-:Y:S01]  /*09d0*/  IADD3 R6, PT, PT, R14, R7, RZ ;  /* 0x000000070e067210 */ /* 0x000fe20007ffe0ff */
[----:B------:R-:W-:-:S03]  /*09e0*/  IMAD R21, R18, UR7, R7 ;  /* 0x0000000712157c24 */ /* 0x000fc6000f8e0207 */
[C---:B------:R-:W-:Y:S01]  /*09f0*/  IADD3 R9, PT, PT, R6.reuse, 0x2, RZ ;  /* 0x0000000206097810 */ /* 0x040fe20007ffe0ff */
[C---:B------:R-:W-:Y:S02]  /*0a00*/  VIADD R8, R6.reuse, 0x1 ;  /* 0x0000000106087836 */ /* 0x040fe40000000000 */
[----:B------:R-:W2:Y:S01]  /*0a10*/  LDC.64 R2, c[0x0][0x388] ;  /* 0x0000e200ff027b82 */ /* 0x000ea20000000a00 */
[C---:B------:R-:W-:Y:S01]  /*0a20*/  VIADD R20, R6.reuse, 0x3 ;  /* 0x0000000306147836 */ /* 0x040fe20000000000 */
[----:B0-----:R-:W-:Y:S02]  /*0a30*/  ISETP.GE.AND P1, PT, R6, UR9, PT ;  /* 0x0000000906007c0c */ /* 0x001fe4000bf26270 */
[----:B------:R-:W-:Y:S02]  /*0a40*/  ISETP.GE.AND P2, PT, R8, UR9, PT ;  /* 0x0000000908007c0c */ /* 0x000fe4000bf46270 */
[----:B------:R-:W-:Y:S02]  /*0a50*/  ISETP.GT.AND P1, PT, R6, -0x1, !P1 ;  /* 0xffffffff0600780c */ /* 0x000fe40004f24270 */
[----:B------:R-:W-:-:S02]  /*0a60*/  ISETP.GE.AND P3, PT, R9, UR9, PT ;  /* 0x0000000909007c0c */ /* 0x000fc4000bf66270 */
[----:B------:R-:W-:Y:S02]  /*0a70*/  ISETP.GT.AND P2, PT, R8, -0x1, !P2 ;  /* 0xffffffff0800780c */ /* 0x000fe40005744270 */
[----:B------:R-:W-:Y:S02]  /*0a80*/  PLOP3.LUT P1, PT, P1, P0, PT, 0x80, 0x8 ;  /* 0x000000000008781c */ /* 0x000fe40000f21070 */
[----:B------:R-:W-:Y:S01]  /*0a90*/  ISETP.GT.AND P3, PT, R9, -0x1, !P3 ;  /* 0xffffffff0900780c */ /* 0x000fe20005f64270 */
[----:B------:R-:W-:Y:S01]  /*0aa0*/  IMAD R9, R19, UR9, R6 ;  /* 0x0000000913097c24 */ /* 0x000fe2000f8e0206 */
[C---:B------:R-:W-:Y:S01]  /*0ab0*/  ISETP.GE.AND P4, PT, R20.reuse, UR9, PT ;  /* 0x0000000914007c0c */ /* 0x040fe2000bf86270 */
[----:B--2---:R-:W-:Y:S01]  /*0ac0*/  IMAD.WIDE R2, R21, 0x4, R2 ;  /* 0x0000000415027825 */ /* 0x004fe200078e0202 */
[----:B------:R-:W-:Y:S02]  /*0ad0*/  PLOP3.LUT P2, PT, P2, P0, PT, 0x80, 0x8 ;  /* 0x000000000008781c */ /* 0x000fe40001741070 */
[----:B------:R-:W-:Y:S01]  /*0ae0*/  ISETP.GT.AND P4, PT, R20, -0x1, !P4 ;  /* 0xffffffff1400780c */ /* 0x000fe20006784270 */
[----:B-1----:R-:W-:Y:S01]  /*0af0*/  IMAD.WIDE R4, R9, 0x4, R4 ;  /* 0x0000000409047825 */ /* 0x002fe200078e0204 */
[----:B------:R-:W-:-:S02]  /*0b00*/  PLOP3.LUT P3, PT, P3, P0, PT, 0x80, 0x8 ;  /* 0x000000000008781c */ /* 0x000fc40001f61070 */
[----:B------:R-:W-:Y:S01]  /*0b10*/  PLOP3.LUT P4, PT, P4, P0, PT, 0x80, 0x8 ;  /* 0x000000000008781c */ /* 0x000fe20002781070 */
[----:B------:R-:W2:Y:S04]  /*0b20*/  @P1 LDG.E R8, desc[UR12][R2.64] ;  /* 0x0000000c02081981 */ /* 0x000ea8000c1e1900 */
[----:B------:R-:W2:Y:S04]  /*0b30*/  @P1 LDG.E R6, desc[UR12][R4.64] ;  /* 0x0000000c04061981 */ /* 0x000ea8000c1e1900 */
[----:B------:R-:W3:Y:S04]  /*0b40*/  @P2 LDG.E R20, desc[UR12][R4.64+0x4] ;  /* 0x0000040c04142981 */ /* 0x000ee8000c1e1900 */
[----:B------:R-:W3:Y:S04]  /*0b50*/  @P2 LDG.E R9, desc[UR12][R2.64+0x4] ;  /* 0x0000040c02092981 */ /* 0x000ee8000c1e1900 */
[----:B------:R-:W4:Y:S04]  /*0b60*/  @P3 LDG.E R22, desc[UR12][R4.64+0x8] ;  /* 0x0000080c04163981 */ /* 0x000f28000c1e1900 */
[----:B------:R-:W4:Y:S04]  /*0b70*/  @P3 LDG.E R21, desc[UR12][R2.64+0x8] ;  /* 0x0000080c02153981 */ /* 0x000f28000c1e1900 */
[----:B------:R-:W5:Y:S04]  /*0b80*/  @P4 LDG.E R24, desc[UR12][R4.64+0xc] ;  /* 0x00000c0c04184981 */ /* 0x000f68000c1e1900 */
[----:B------:R-:W5:Y:S01]  /*0b90*/  @P4 LDG.E R23, desc[UR12][R2.64+0xc] ;  /* 0x00000c0c02174981 */ /* 0x000f62000c1e1900 */
[----:B------:R-:W-:Y:S01]  /*0ba0*/  IADD3 R7, PT, PT, R7, 0x4, RZ ;  /* 0x0000000407077810 */ /* 0x000fe20007ffe0ff */
[----:B--2---:R-:W-:-:S04]  /*0bb0*/  @P1 FFMA R17, R6, R8, R17 ;  /* 0x0000000806111223 */ /* 0x004fc80000000011 */
[----:B---3--:R-:W-:-:S04]  /*0bc0*/  @P2 FFMA R17, R20, R9, R17 ;  /* 0x0000000914112223 */ /* 0x008fc80000000011 */
[----:B----4-:R-:W-:-:S04]  /*0bd0*/  @P3 FFMA R17, R22, R21, R17 ;  /* 0x0000001516113223 */ /* 0x010fc80000000011 */
[----:B-----5:R-:W-:-:S07]  /*0be0*/  @P4 FFMA R17, R24, R23, R17 ;  /* 0x0000001718114223 */ /* 0x020fce0000000011 */
.L_x_104:
[----:B------:R-:W-:Y:S05]  /*0bf0*/  BRA.U !UP1, `(.L_x_103) ;  /* 0x0000000109b07547 */ /* 0x000fea000b800000 */
[----:B------:R-:W-:Y:S02]  /*0c00*/  UISETP.NE.AND UP0, UPT, UR10, 0x1, UPT ;  /* 0x000000010a00788c */ /* 0x000fe4000bf05270 */
[----:B------:R-:W-:-:S04]  /*0c10*/  ULOP3.LUT UR9, UR7, 0x1, URZ, 0xc0, !UPT ;  /* 0x0000000107097892 */ /* 0x000fc8000f8ec0ff */
[----:B------:R-:W-:-:S03]  /*0c20*/  UISETP.NE.U32.AND UP1, UPT, UR9, 0x1, UPT ;  /* 0x000000010900788c */ /* 0x000fc6000bf25070 */
[----:B------:R-:W-:Y:S08]  /*0c30*/  BRA.U !UP0, `(.L_x_105) ;  /* 0x0000000108587547 */ /* 0x000ff0000b800000 */
[----:B------:R-:W0:Y:S01]  /*0c40*/  LDCU UR9, c[0x0][0x3ac] ;  /* 0x00007580ff0977ac */ /* 0x000e220008000800 */
[----:B------:R-:W1:Y:S01]  /*0c50*/  LDC.64 R4, c[0x0][0x380] ;  /* 0x0000e000ff047b82 */ /* 0x000e620000000a00 */
[--C-:B------:R-:W-:Y:S02]  /*0c60*/  IMAD.IADD R6, R14, 0x1, R7.reuse ;  /* 0x000000010e067824 */ /* 0x100fe400078e0207 */
[----:B------:R-:W-:-:S03]  /*0c70*/  IMAD R21, R18, UR7, R7 ;  /* 0x0000000712157c24 */ /* 0x000fc6000f8e0207 */
[C---:B------:R-:W-:Y:S02]  /*0c80*/  IADD3 R8, PT, PT, R6.reuse, 0x1, RZ ;  /* 0x0000000106087810 */ /* 0x040fe40007ffe0ff */
[----:B------:R-:W2:Y:S01]  /*0c90*/  LDC.64 R2, c[0x0][0x388] ;  /* 0x0000e200ff027b82 */ /* 0x000ea20000000a00 */
[----:B0-----:R-:W-:Y:S01]  /*0ca0*/  ISETP.GE.AND P1, PT, R6, UR9, PT ;  /* 0x0000000906007c0c */ /* 0x001fe2000bf26270 */
[----:B------:R-:W-:Y:S01]  /*0cb0*/  IMAD R9, R19, UR9, R6 ;  /* 0x0000000913097c24 */ /* 0x000fe2000f8e0206 */
[----:B------:R-:W-:Y:S02]  /*0cc0*/  ISETP.GE.AND P2, PT, R8, UR9, PT ;  /* 0x0000000908007c0c */ /* 0x000fe4000bf46270 */
[----:B------:R-:W-:Y:S02]  /*0cd0*/  ISETP.GT.AND P1, PT, R6, -0x1, !P1 ;  /* 0xffffffff0600780c */ /* 0x000fe40004f24270 */
[----:B------:R-:W-:Y:S01]  /*0ce0*/  ISETP.GT.AND P2, PT, R8, -0x1, !P2 ;  /* 0xffffffff0800780c */ /* 0x000fe20005744270 */
[----:B-1----:R-:W-:Y:S01]  /*0cf0*/  IMAD.WIDE R4, R9, 0x4, R4 ;  /* 0x0000000409047825 */ /* 0x002fe200078e0204 */
[----:B------:R-:W-:-:S02]  /*0d00*/  PLOP3.LUT P1, PT, P1, P0, PT, 0x80, 0x8 ;  /* 0x000000000008781c */ /* 0x000fc40000f21070 */
[----:B------:R-:W-:Y:S01]  /*0d10*/  PLOP3.LUT P2, PT, P2, P0, PT, 0x80, 0x8 ;  /* 0x000000000008781c */ /* 0x000fe20001741070 */
[----:B--2---:R-:W-:-:S10]  /*0d20*/  IMAD.WIDE R2, R21, 0x4, R2 ;  /* 0x0000000415027825 */ /* 0x004fd400078e0202 */
[----:B------:R-:W2:Y:S04]  /*0d30*/  @P1 LDG.E R6, desc[UR12][R4.64] ;  /* 0x0000000c04061981 */ /* 0x000ea8000c1e1900 */
[----:B------:R-:W2:Y:S04]  /*0d40*/  @P1 LDG.E R8, desc[UR12][R2.64] ;  /* 0x0000000c02081981 */ /* 0x000ea8000c1e1900 */
[----:B------:R-:W3:Y:S04]  /*0d50*/  @P2 LDG.E R20, desc[UR12][R4.64+0x4] ;  /* 0x0000040c04142981 */ /* 0x000ee8000c1e1900 */
[----:B------:R-:W3:Y:S01]  /*0d60*/  @P2 LDG.E R9, desc[UR12][R2.64+0x4] ;  /* 0x0000040c02092981 */ /* 0x000ee2000c1e1900 */
[----:B------:R-:W-:-:S02]  /*0d70*/  VIADD R7, R7, 0x2 ;  /* 0x0000000207077836 */ /* 0x000fc40000000000 */
[----:B--2---:R-:W-:-:S04]  /*0d80*/  @P1 FFMA R17, R6, R8, R17 ;  /* 0x0000000806111223 */ /* 0x004fc80000000011 */
[----:B---3--:R-:W-:-:S07]  /*0d90*/  @P2 FFMA R17, R20, R9, R17 ;  /* 0x0000000914112223 */ /* 0x008fce0000000011 */
.L_x_105:
[----:B------:R-:W-:Y:S05]  /*0da0*/  BRA.U UP1, `(.L_x_103) ;  /* 0x0000000101447547 */ /* 0x000fea000b800000 */
[----:B------:R-:W0:Y:S01]  /*0db0*/  LDCU UR9, c[0x0][0x3ac] ;  /* 0x00007580ff0977ac */ /* 0x000e220008000800 */
[----:B------:R-:W-:Y:S01]  /*0dc0*/  IADD3 R6, PT, PT, R14, R7, RZ ;  /* 0x000000070e067210 */ /* 0x000fe20007ffe0ff */
[----:B------:R-:W-:Y:S03]  /*0dd0*/  BSSY.RECONVERGENT B0, `(.L_x_103) ;  /* 0x000000e000007945 */ /* 0x000fe60003800200 */
[----:B0-----:R-:W-:-:S04]  /*0de0*/  ISETP.GE.AND P1, PT, R6, UR9, PT ;  /* 0x0000000906007c0c */ /* 0x001fc8000bf26270 */
[----:B------:R-:W-:-:S04]  /*0df0*/  ISETP.GT.AND P1, PT, R6, -0x1, !P1 ;  /* 0xffffffff0600780c */ /* 0x000fc80004f24270 */
[----:B------:R-:W-:-:S13]  /*0e00*/  PLOP3.LUT P1, PT, P1, P0, PT, 0x80, 0x8 ;  /* 0x000000000008781c */ /* 0x000fda0000f21070 */
[----:B------:R-:W-:Y:S05]  /*0e10*/  @!P1 BRA `(.L_x_106) ;  /* 0x0000000000249947 */ /* 0x000fea0003800000 */
[----:B------:R-:W0:Y:S01]  /*0e20*/  LDC.64 R4, c[0x0][0x380] ;  /* 0x0000e000ff047b82 */ /* 0x000e220000000a00 */
[----:B------:R-:W-:Y:S02]  /*0e30*/  IMAD R19, R19, UR9, R6 ;  /* 0x0000000913137c24 */ /* 0x000fe4000f8e0206 */
[----:B------:R-:W-:-:S05]  /*0e40*/  IMAD R7, R18, UR7, R7 ;  /* 0x0000000712077c24 */ /* 0x000fca000f8e0207 */
[----:B------:R-:W1:Y:S01]  /*0e50*/  LDC.64 R2, c[0x0][0x388] ;  /* 0x0000e200ff027b82 */ /* 0x000e620000000a00 */
[----:B0-----:R-:W-:-:S06]  /*0e60*/  IMAD.WIDE R4, R19, 0x4, R4 ;  /* 0x0000000413047825 */ /* 0x001fcc00078e0204 */
[----:B------:R-:W2:Y:S01]  /*0e70*/  LDG.E R4, desc[UR12][R4.64] ;  /* 0x0000000c04047981 */ /* 0x000ea2000c1e1900 */
[----:B-1----:R-:W-:-:S06]  /*0e80*/  IMAD.WIDE R2, R7, 0x4, R2 ;  /* 0x0000000407027825 */ /* 0x002fcc00078e0202 */
[----:B------:R-:W2:Y:S02]  /*0e90*/  LDG.E R2, desc[UR12][R2.64] ;  /* 0x0000000c02027981 */ /* 0x000ea4000c1e1900 */
[----:B--2---:R-:W-:-:S07]  /*0ea0*/  FFMA R17, R4, R2, R17 ;  /* 0x0000000204117223 */ /* 0x004fce0000000011 */
.L_x_106:
[----:B------:R-:W-:Y:S05]  /*0eb0*/  BSYNC.RECONVERGENT B0 ;  /* 0x0000000000007941 */ /* 0x000fea0003800200 */
.L_x_103:
[----:B------:R-:W-:Y:S05]  /*0ec0*/  @P6 BRA `(.L_x_107) ;  /* 0xfffffff400486947 */ /* 0x000fea000383ffff */
[----:B------:R-:W-:Y:S05]  /*0ed0*/  @P5 BRA `(.L_x_108) ;  /* 0xfffffff4002c5947 */ /* 0x000fea000383ffff */
.L_x_100:
[----:B------:R-:W0:Y:S01]  /*0ee0*/  LDC.64 R2, c[0x0][0x390] ;  /* 0x0000e400ff027b82 */ /* 0x000e220000000a00 */
[----:B------:R-:W1:Y:S01]  /*0ef0*/  LDCU UR5, c[0x0][0x3bc] ;  /* 0x00007780ff0577ac */ /* 0x000e620008000800 */
[----:B------:R-:W2:Y:S06]  /*0f00*/  LDCU UR7, c[0x0][0x3c0] ;  /* 0x00007800ff0777ac */ /* 0x000eac0008000800 */
[----:B------:R-:W3:Y:S08]  /*0f10*/  LDC R6, c[0x0][0x3b0] ;  /* 0x0000ec00ff067b82 */ /* 0x000ef00000000800 */
[----:B------:R-:W4:Y:S01]  /*0f20*/  LDC.64 R4, c[0x0][0x398] ;  /* 0x0000e600ff047b82 */ /* 0x000f220000000a00 */
[----:B0-----:R-:W-:-:S06]  /*0f30*/  IMAD.WIDE.U32 R2, R13, 0x4, R2 ;  /* 0x000000040d027825 */ /* 0x001fcc00078e0002 */
[----:B------:R-:W5:Y:S01]  /*0f40*/  LDG.E R2, desc[UR12][R2.64] ;  /* 0x0000000c02027981 */ /* 0x000f62000c1e1900 */
[----:B---3--:R-:W-:-:S04]  /*0f50*/  IMAD R13, R0, R6, R13 ;  /* 0x00000006000d7224 */ /* 0x008fc800078e020d */
[----:B-1----:R-:W-:-:S04]  /*0f60*/  IMAD R10, R13, UR5, R10 ;  /* 0x000000050d0a7c24 */ /* 0x002fc8000f8e020a */
[----:B--2---:R-:W-:-:S04]  /*0f70*/  IMAD R11, R10, UR7, R11 ;  /* 0x000000070a0b7c24 */ /* 0x004fc8000f8e020b */
[----:B----4-:R-:W-:-:S04]  /*0f80*/  IMAD.WIDE R4, R11, 0x4, R4 ;  /* 0x000000040b047825 */ /* 0x010fc800078e0204 */
[----:B-----5:R-:W-:Y:S01]  /*0f90*/  FADD R0, R2, R17 ;  /* 0x0000001102007221 */ /* 0x020fe20000000000 */
[----:B------:R-:W-:-:S04]  /*0fa0*/  FSETP.GEU.AND P0, PT, R17, -R2, PT ;  /* 0x800000021100720b */ /* 0x000fc80003f0e000 */
[----:B------:R-:W-:-:S05]  /*0fb0*/  FSEL R3, R0, RZ, P0 ;  /* 0x000000ff00037208 */ /* 0x000fca0000000000 */
[----:B------:R-:W-:Y:S01]  /*0fc0*/  STG.E desc[UR12][R4.64], R3 ;  /* 0x0000000304007986 */ /* 0x000fe2000c10190c */
[----:B------:R-:W-:Y:S05]  /*0fd0*/  EXIT ;  /* 0x000000000000794d */ /* 0x000fea0003800000 */
.L_x_109:
        /* <DEDUP_REMOVED lines=10> */
.L_x_114:


//--------------------- .nv.shared.reserved.0     --------------------------
	.section	.nv.shared.reserved.0,"aw",@nobits
	.weak		__nv_reservedSMEM_offset_0_alias
	.size		__nv_reservedSMEM_offset_0_alias, 0, 64
	.other		__nv_reservedSMEM_offset_0_alias,@"STO_CUDA_RESERVED_SHARED STV_DEFAULT"
__nv_reservedSMEM_offset_0_alias:
	.zero		0
	.zero		64


//--------------------- .nv.shared._Z15fcForwardKernelPKfS0_S0_Pfiii --------------------------
	.section	.nv.shared._Z15fcForwardKernelPKfS0_S0_Pfiii,"aw",@nobits
	.sectionflags	@""
	.align	4
.nv.shared._Z15fcForwardKernelPKfS0_S0_Pfiii:
	.zero		3072


//--------------------- .nv.constant0._Z25softmaxCrossEntropyKernelPKfPKiPfS3_ii --------------------------
	.section	.nv.constant0._Z25softmaxCrossEntropyKernelPKfPKiPfS3_ii,"a",@progbits
	.sectionflags	@""
	.align	4
.nv.constant0._Z25softmaxCrossEntropyKernelPKfPKiPfS3_ii:
	.zero		936


//--------------------- .nv.constant0._Z15fcForwardKernelPKfS0_S0_Pfiii --------------------------
	.section	.nv.constant0._Z15fcForwardKernelPKfS0_S0_Pfiii,"a",@progbits
	.sectionflags	@""
	.align	4
.nv.constant0._Z15fcForwardKernelPKfS0_S0_Pfiii:
	.zero		940


//--------------------- .nv.constant0._Z20maxPoolFlattenKernelPKfPfiiiiiii --------------------------
	.section	.nv.constant0._Z20maxPoolFlattenKernelPKfPfiiiiiii,"a",@progbits
	.sectionflags	@""
	.align	4
.nv.constant0._Z20maxPoolFlattenKernelPKfPfiiiiiii:
	.zero		940


//--------------------- .nv.constant0._Z14convReluKernelPKfS0_S0_Pfiiiiiiiiiii --------------------------
	.section	.nv.constant0._Z14convReluKernelPKfS0_S0_Pfiiiiiiiiiii,"a",@progbits
	.sectionflags	@""
	.align	4
.nv.constant0._Z14convReluKernelPKfS0_S0_Pfiiiiiiiiiii:
	.zero		972


//--------------------- SYMBOLS --------------------------

	.type		.nv.reservedSmem.offset0,@object
	.size		.nv.reservedSmem.offset0,0x4
	.type		.nv.reservedSmem.cap,@object
	.size		.nv.reservedSmem.cap,0x4
